	.target	sm_100a

	.elftype	@"ET_EXEC"


//--------------------- .note.nv.tkinfo           --------------------------
	.section	.note.nv.tkinfo,"",@"SHT_NOTE"
	.sectionflags	@"SHF_NOTE_NV_TKINFO"
	.tkinfo
        /*0018*/ 	.word	0x00000081
        /*0030*/ 	.string	""
        /*0030*/ 	.string	"ptxas-blackwell"
        /*0030*/ 	.string	"Cuda compilation tools, release 12.9, V12.9.86"
        /*0030*/ 	.string	"Build cuda_12.9.r12.9/compiler.36037853_0"
        /*0030*/ 	.string	"-v  -suppress-debug-info  -lineinfo  -arch sm_100a "



//--------------------- .note.nv.cuver            --------------------------
	.section	.note.nv.cuver,"",@"SHT_NOTE"
	.sectionflags	@"SHF_NOTE_NV_CUVER"
        /*0018*/ 	.short	0x0001
        /*001a*/ 	.short	0x0064
        /*001c*/ 	.short	0x0001
        /*001e*/ 	.short	0x0000
        /*0020*/ 	.short	0x0001
        /*0022*/ 	.short	0x0000


//--------------------- .nv.info                  --------------------------
	.section	.nv.info,"",@"SHT_CUDA_INFO"
	.align	4


	//----- nvinfo : EIATTR_REGCOUNT
	.align		4
        /*0000*/ 	.byte	0x04, 0x2f
        /*0002*/ 	.short	(.L_4 - .L_3)
	.align		4
.L_3:
        /*0004*/ 	.word	index@(gluon_mma)
        /*0008*/ 	.word	0x00000068


	//----- nvinfo : EIATTR_FRAME_SIZE
	.align		4
.L_4:
        /*000c*/ 	.byte	0x04, 0x11
        /*000e*/ 	.short	(.L_6 - .L_5)
	.align		4
.L_5:
        /*0010*/ 	.word	index@($__internal_2_$__cuda_sm10x_tcgen05_guardrail_trap_unallocated_columns_being_dealloced)
        /*0014*/ 	.word	0x00000000


	//----- nvinfo : EIATTR_FRAME_SIZE
	.align		4
.L_6:
        /*0018*/ 	.byte	0x04, 0x11
        /*001a*/ 	.short	(.L_8 - .L_7)
	.align		4
.L_7:
        /*001c*/ 	.word	index@($__internal_1_$__cuda_sm10x_tcgen05_guardrail_trap_phase_invalid_during_alloc)
        /*0020*/ 	.word	0x00000000


	//----- nvinfo : EIATTR_FRAME_SIZE
	.align		4
.L_8:
        /*0024*/ 	.byte	0x04, 0x11
        /*0026*/ 	.short	(.L_10 - .L_9)
	.align		4
.L_9:
        /*0028*/ 	.word	index@($__internal_0_$__cuda_sm10x_tcgen05_guardrail_trap_col_being_dealloced_not_returned_by_alloc)
        /*002c*/ 	.word	0x00000000


	//----- nvinfo : EIATTR_FRAME_SIZE
	.align		4
.L_10:
        /*0030*/ 	.byte	0x04, 0x11
        /*0032*/ 	.short	(.L_12 - .L_11)
	.align		4
.L_11:
        /*0034*/ 	.word	index@(gluon_mma)
        /*0038*/ 	.word	0x00000000


	//----- nvinfo : EIATTR_MIN_STACK_SIZE
	.align		4
.L_12:
        /*003c*/ 	.byte	0x04, 0x12
        /*003e*/ 	.short	(.L_14 - .L_13)
	.align		4
.L_13:
        /*0040*/ 	.word	index@(gluon_mma)
        /*0044*/ 	.word	0x00000000
.L_14:


//--------------------- .nv.info.gluon_mma        --------------------------
	.section	.nv.info.gluon_mma,"",@"SHT_CUDA_INFO"
	.sectionflags	@""
	.align	4


	//----- nvinfo : EIATTR_CUDA_API_VERSION
	.align		4
        /*0000*/ 	.byte	0x04, 0x37
        /*0002*/ 	.short	(.L_16 - .L_15)
.L_15:
        /*0004*/ 	.word	0x00000081


	//----- nvinfo : EIATTR_KPARAM_INFO
	.align		4
.L_16:
        /*0008*/ 	.byte	0x04, 0x17
        /*000a*/ 	.short	(.L_18 - .L_17)
.L_17:
        /*000c*/ 	.word	0x00000000
        /*0010*/ 	.short	0x0004
        /*0012*/ 	.short	0x0020
        /*0014*/ 	.byte	0x00, 0xf4, 0x21, 0x00


	//----- nvinfo : EIATTR_KPARAM_INFO
	.align		4
.L_18:
        /*0018*/ 	.byte	0x04, 0x17
        /*001a*/ 	.short	(.L_20 - .L_19)
.L_19:
        /*001c*/ 	.word	0x00000000
        /*0020*/ 	.short	0x0003
        /*0022*/ 	.short	0x0018
        /*0024*/ 	.byte	0x00, 0xf4, 0x21, 0x00


	//----- nvinfo : EIATTR_KPARAM_INFO
	.align		4
.L_20:
        /*0028*/ 	.byte	0x04, 0x17
        /*002a*/ 	.short	(.L_22 - .L_21)
.L_21:
        /*002c*/ 	.word	0x00000000
        /*0030*/ 	.short	0x0002
        /*0032*/ 	.short	0x0010
        /*0034*/ 	.byte	0x00, 0xf4, 0x21, 0x00


	//----- nvinfo : EIATTR_KPARAM_INFO
	.align		4
.L_22:
        /*0038*/ 	.byte	0x04, 0x17
        /*003a*/ 	.short	(.L_24 - .L_23)
.L_23:
        /*003c*/ 	.word	0x00000000
        /*0040*/ 	.short	0x0001
        /*0042*/ 	.short	0x0008
        /*0044*/ 	.byte	0x00, 0xf4, 0x21, 0x00


	//----- nvinfo : EIATTR_KPARAM_INFO
	.align		4
.L_24:
        /*0048*/ 	.byte	0x04, 0x17
        /*004a*/ 	.short	(.L_26 - .L_25)
.L_25:
        /*004c*/ 	.word	0x00000000
        /*0050*/ 	.short	0x0000
        /*0052*/ 	.short	0x0000
        /*0054*/ 	.byte	0x00, 0xf4, 0x21, 0x00


	//----- nvinfo : EIATTR_AT_ENTRY_FRAGMENTS
	.align		4
.L_26:
        /*0058*/ 	.byte	0x04, 0x4f
        /*005a*/ 	.short	(.L_28 - .L_27)


	//   ....[0]....
.L_27:
        /*005c*/ 	.word	0x00000004


	//----- nvinfo : EIATTR_RESERVED_SMEM_USED
	.align		4
.L_28:
        /*0060*/ 	.byte	0x01, 0x41
	.zero		2


	//----- nvinfo : EIATTR_SPARSE_MMA_MASK
	.align		4
        /*0064*/ 	.byte	0x03, 0x50
        /*0066*/ 	.short	0x0000


	//----- nvinfo : EIATTR_TCGEN05_1CTA_USED
	.align		4
        /*0068*/ 	.byte	0x01, 0x51
	.zero		2


	//----- nvinfo : EIATTR_MAXREG_COUNT
	.align		4
        /*006c*/ 	.byte	0x03, 0x1b
        /*006e*/ 	.short	0x00ff


	//----- nvinfo : EIATTR_NUM_BARRIERS
	.align		4
        /*0070*/ 	.byte	0x02, 0x4c
        /*0072*/ 	.byte	0x01
	.zero		1


	//----- nvinfo : EIATTR_INT_WARP_WIDE_INSTR_OFFSETS
	.align		4
        /*0074*/ 	.byte	0x04, 0x31
        /*0076*/ 	.short	(.L_30 - .L_29)


	//   ....[0]....
.L_29:
        /*0078*/ 	.word	0x00000e70


	//   ....[1]....
        /*007c*/ 	.word	0x00000ed0


	//   ....[2]....
        /*0080*/ 	.word	0x00001660


	//   ....[3]....
        /*0084*/ 	.word	0x00001670


	//   ....[4]....
        /*0088*/ 	.word	0x00002280


	//   ....[5]....
        /*008c*/ 	.word	0x000022d0


	//----- nvinfo : EIATTR_COOP_GROUP_MASK_REGIDS
	.align		4
.L_30:
        /*0090*/ 	.byte	0x04, 0x29
        /*0092*/ 	.short	(.L_32 - .L_31)


	//   ....[0]....
.L_31:
        /*0094*/ 	.word	0xffffffff


	//   ....[1]....
        /*0098*/ 	.word	0xffffffff


	//   ....[2]....
        /*009c*/ 	.word	0xffffffff


	//   ....[3]....
        /*00a0*/ 	.word	0xffffffff


	//----- nvinfo : EIATTR_COOP_GROUP_INSTR_OFFSETS
	.align		4
.L_32:
        /*00a4*/ 	.byte	0x04, 0x28
        /*00a6*/ 	.short	(.L_34 - .L_33)


	//   ....[0]....
.L_33:
        /*00a8*/ 	.word	0x00000050


	//   ....[1]....
        /*00ac*/ 	.word	0x00000310


	//   ....[2]....
        /*00b0*/ 	.word	0x00002110


	//   ....[3]....
        /*00b4*/ 	.word	0x00002380


	//----- nvinfo : EIATTR_VRC_CTA_INIT_COUNT
	.align		4
.L_34:
        /*00b8*/ 	.byte	0x02, 0x4a
        /*00ba*/ 	.byte	0x80
	.zero		1


	//----- nvinfo : EIATTR_MBARRIER_INSTR_OFFSETS
	.align		4
        /*00bc*/ 	.byte	0x04, 0x39
        /*00be*/ 	.short	(.L_36 - .L_35)


	//   ....[0]....
.L_35:
        /*00c0*/ 	.word	0x000013f0
        /*00c4*/ 	.word	0x000000ff
        /*00c8*/ 	.word	0x0000a000
        /*00cc*/ 	.short	0x0100
        /*00ce*/ 	.byte	0x0a
	.zero		1


	//   ....[1]....
        /*00d0*/ 	.word	0x00001700
        /*00d4*/ 	.word	0x000000ff
        /*00d8*/ 	.word	0x0000a000
        /*00dc*/ 	.short	0x010a
        /*00de*/ 	.byte	0x0a
	.zero		1


	//   ....[2]....
        /*00e0*/ 	.word	0x00001860
        /*00e4*/ 	.word	0x000000ff
        /*00e8*/ 	.word	0x0000a000
        /*00ec*/ 	.short	0x0108
        /*00ee*/ 	.byte	0x0a
	.zero		1


	//   ....[3]....
        /*00f0*/ 	.word	0x000023a0
        /*00f4*/ 	.word	0x000000ff
        /*00f8*/ 	.word	0x0000a000
        /*00fc*/ 	.short	0x010a
        /*00fe*/ 	.byte	0x0a
	.zero		1


	//----- nvinfo : EIATTR_NUM_MBARRIERS
	.align		4
.L_36:
        /*0100*/ 	.byte	0x03, 0x38
        /*0102*/ 	.short	0x0001


	//----- nvinfo : EIATTR_EXIT_INSTR_OFFSETS
	.align		4
        /*0104*/ 	.byte	0x04, 0x1c
        /*0106*/ 	.short	(.L_38 - .L_37)


	//   ....[0]....
.L_37:
        /*0108*/ 	.word	0x00002390


	//----- nvinfo : EIATTR_REQNTID
	.align		4
.L_38:
        /*010c*/ 	.byte	0x04, 0x10
        /*010e*/ 	.short	(.L_40 - .L_39)
.L_39:
        /*0110*/ 	.word	0x00000100
        /*0114*/ 	.word	0x00000001
        /*0118*/ 	.word	0x00000001


	//----- nvinfo : EIATTR_CRS_STACK_SIZE
	.align		4
.L_40:
        /*011c*/ 	.byte	0x04, 0x1e
        /*011e*/ 	.short	(.L_42 - .L_41)
.L_41:
        /*0120*/ 	.word	0x00000000


	//----- nvinfo : EIATTR_CBANK_PARAM_SIZE
	.align		4
.L_42:
        /*0124*/ 	.byte	0x03, 0x19
        /*0126*/ 	.short	0x0028


	//----- nvinfo : EIATTR_PARAM_CBANK
	.align		4
        /*0128*/ 	.byte	0x04, 0x0a
        /*012a*/ 	.short	(.L_44 - .L_43)
	.align		4
.L_43:
        /*012c*/ 	.word	index@(.nv.constant0.gluon_mma)
        /*0130*/ 	.short	0x0380
        /*0132*/ 	.short	0x0028


	//----- nvinfo : EIATTR_SW_WAR
	.align		4
.L_44:
        /*0134*/ 	.byte	0x04, 0x36
        /*0136*/ 	.short	(.L_46 - .L_45)
.L_45:
        /*0138*/ 	.word	0x00000008
.L_46:


//--------------------- .nv.compat                --------------------------
	.section	.nv.compat,"",@"SHT_CUDA_COMPAT_INFO"
	.align	4
        /*0000*/ 	.byte	0x02, 0x02, 0x02, 0x00, 0x02, 0x05, 0x05, 0x00, 0x02, 0x03, 0x00, 0x00, 0x02, 0x06, 0x01, 0x00


//--------------------- .nv.callgraph             --------------------------
	.section	.nv.callgraph,"",@"SHT_CUDA_CALLGRAPH"
	.align	4
	.sectionentsize	8
	.align		4
        /*0000*/ 	.word	0x00000000
	.align		4
        /*0004*/ 	.word	0xffffffff
	.align		4
        /*0008*/ 	.word	0x00000000
	.align		4
        /*000c*/ 	.word	0xfffffffe
	.align		4
        /*0010*/ 	.word	0x00000000
	.align		4
        /*0014*/ 	.word	0xfffffffd
	.align		4
        /*0018*/ 	.word	0x00000000
	.align		4
        /*001c*/ 	.word	0xfffffffc


//--------------------- .text.gluon_mma           --------------------------
	.section	.text.gluon_mma,"ax",@progbits
	.align	128
        .global         gluon_mma
        .type           gluon_mma,@function
        .size           gluon_mma,(.L_x_15 - gluon_mma)
        .other          gluon_mma,@"STO_CUDA_ENTRY STV_DEFAULT"
gluon_mma:
.text.gluon_mma:
[----:B------:R-:W0:Y:S01]  /*0000*/  LDC R1, c[0x0][0x37c] ;  /* 0x0000df00ff017b82 */ /* 0x000e220000000800 */
[----:B------:R-:W1:Y:S02]  /*0010*/  S2R R3, SR_TID.X ;  /* 0x0000000000037919 */ /* 0x000e640000002100 */
[----:B-1----:R-:W-:-:S13]  /*0020*/  ISETP.GE.U32.AND P1, PT, R3, 0x20, PT ;  /* 0x000000200300780c */ /* 0x002fda0003f26070 */
[----:B------:R-:W-:Y:S05]  /*0030*/  @P1 BRA `(.L_x_0) ;  /* 0x0000000000b81947 */ /* 0x000fea0003800000 */
[----:B------:R-:W1:Y:S01]  /*0040*/  S2UR UR6, SR_CgaCtaId ;  /* 0x00000000000679c3 */ /* 0x000e620000008800 */
[----:B------:R-:W-:Y:S01]  /*0050*/  NOP ;  /* 0x0000000000007918 */ /* 0x000fe20000000000 */
[----:B------:R-:W-:Y:S02]  /*0060*/  UMOV UR4, 0x40 ;  /* 0x0000004000047882 */ /* 0x000fe40000000000 */
[----:B-1----:R-:W-:-:S09]  /*0070*/  ULEA UR4, UR6, UR4, 0x18 ;  /* 0x0000000406047291 */ /* 0x002fd2000f8ec0ff */
[----:B------:R-:W1:Y:S01]  /*0080*/  LDS.U8 R0, [UR4] ;  /* 0x00000004ff007984 */ /* 0x000e620008000000 */
[----:B------:R-:W-:Y:S02]  /*0090*/  UMOV UR4, 0x400 ;  /* 0x0000040000047882 */ /* 0x000fe40000000000 */
[----:B------:R-:W-:Y:S01]  /*00a0*/  ULEA UR4, UR6, UR4, 0x18 ;  /* 0x0000000406047291 */ /* 0x000fe2000f8ec0ff */
[----:B-1----:R-:W-:-:S13]  /*00b0*/  ISETP.NE.AND P0, PT, R0, RZ, PT ;  /* 0x000000ff0000720c */ /* 0x002fda0003f05270 */
[----:B------:R-:W-:Y:S05]  /*00c0*/  @P0 BRA `(.L_x_1) ;  /* 0x00000000007c0947 */ /* 0x000fea0003800000 */
[----:B------:R-:W-:-:S13]  /*00d0*/  ELECT P0, URZ, PT ;  /* 0x0000000000ff782f */ /* 0x000fda0003800000 */
[----:B------:R-:W-:Y:S05]  /*00e0*/  @!P0 BRA `(.L_x_2) ;  /* 0x0000000000848947 */ /* 0x000fea0003800000 */
[----:B------:R-:W-:Y:S01]  /*00f0*/  UMOV UR5, 0x8 ;  /* 0x0000000800057882 */ /* 0x000fe20000000000 */
[----:B------:R-:W-:Y:S02]  /*0100*/  IMAD.MOV.U32 R7, RZ, RZ, 0x1 ;  /* 0x00000001ff077424 */ /* 0x000fe400078e00ff */
[----:B------:R-:W-:Y:S02]  /*0110*/  IMAD.MOV.U32 R5, RZ, RZ, 0xff ;  /* 0x000000ffff057424 */ /* 0x000fe400078e00ff */
[----:B------:R-:W-:Y:S04]  /*0120*/  DEPBAR.LE SB1, 0x36 ;  /* 0x00009d800000791a */ /* 0x000fe80000000000 */
[----:B------:R-:W1:Y:S02]  /*0130*/  UTCATOMSWS.FIND_AND_SET.ALIGN UP0, UR5, UR5 ;  /* 0x00000005000575e3 */ /* 0x000e640008000800 */
[----:B-1----:R-:W-:-:S04]  /*0140*/  PLOP3.LUT P0, PT, PT, PT, UP0, 0x80, 0x8 ;  /* 0x000000000008781c */ /* 0x002fc80003f0f008 */
[----:B------:R-:W-:-:S04]  /*0150*/  SEL R0, RZ, 0xffffffff, !P0 ;  /* 0xffffffffff007807 */ /* 0x000fc80004000000 */
[----:B------:R-:W-:Y:S01]  /*0160*/  ISETP.NE.AND P0, PT, R0, RZ, PT ;  /* 0x000000ff0000720c */ /* 0x000fe20003f05270 */
[----:B------:R-:W-:-:S12]  /*0170*/  IMAD.U32 R0, RZ, RZ, UR5 ;  /* 0x00000005ff007e24 */ /* 0x000fd8000f8e00ff */
[----:B------:R-:W-:Y:S05]  /*0180*/  @P0 BRA `(.L_x_3) ;  /* 0x0000000000240947 */ /* 0x000fea0003800000 */
.L_x_4:
[----:B------:R-:W-:Y:S05]  /*0190*/  NANOSLEEP 0x64 ;  /* 0x000000640000795d */ /* 0x000fea0003800000 */
[----:B------:R-:W-:-:S05]  /*01a0*/  UMOV UR5, 0x8 ;  /* 0x0000000800057882 */ /* 0x000fca0000000000 */
[----:B------:R-:W-:Y:S04]  /*01b0*/  DEPBAR.LE SB1, 0x36 ;  /* 0x00009d800000791a */ /* 0x000fe80000000000 */
[----:B------:R-:W1:Y:S02]  /*01c0*/  UTCATOMSWS.FIND_AND_SET.ALIGN UP0, UR5, UR5 ;  /* 0x00000005000575e3 */ /* 0x000e640008000800 */
[----:B-1----:R-:W-:-:S04]  /*01d0*/  PLOP3.LUT P0, PT, PT, PT, UP0, 0x80, 0x8 ;  /* 0x000000000008781c */ /* 0x002fc80003f0f008 */
[----:B------:R-:W-:-:S04]  /*01e0*/  SEL R0, RZ, 0xffffffff, !P0 ;  /* 0xffffffffff007807 */ /* 0x000fc80004000000 */
[----:B------:R-:W-:Y:S01]  /*01f0*/  ISETP.NE.AND P0, PT, R0, RZ, PT ;  /* 0x000000ff0000720c */ /* 0x000fe20003f05270 */
[----:B------:R-:W-:-:S12]  /*0200*/  IMAD.U32 R0, RZ, RZ, UR5 ;  /* 0x00000005ff007e24 */ /* 0x000fd8000f8e00ff */
[----:B------:R-:W-:Y:S05]  /*0210*/  @!P0 BRA `(.L_x_4) ;  /* 0xfffffffc00dc8947 */ /* 0x000fea000383ffff */
.L_x_3:
[C---:B------:R-:W-:Y:S01]  /*0220*/  VIADD R4, R0.reuse, 0x10 ;  /* 0x0000001000047836 */ /* 0x040fe20000000000 */
[----:B------:R-:W-:Y:S01]  /*0230*/  UMOV UR5, 0x50 ;  /* 0x0000005000057882 */ /* 0x000fe20000000000 */
[----:B------:R-:W-:Y:S01]  /*0240*/  SHF.L.U32 R2, R5, R0, RZ ;  /* 0x0000000005027219 */ /* 0x000fe200000006ff */
[----:B------:R-:W-:Y:S01]  /*0250*/  ULEA UR5, UR6, UR5, 0x18 ;  /* 0x0000000506057291 */ /* 0x000fe2000f8ec0ff */
[----:B------:R-:W-:Y:S01]  /*0260*/  IMAD.SHL.U32 R0, R0, 0x20, RZ ;  /* 0x0000002000007824 */ /* 0x000fe200078e00ff */
[----:B------:R-:W-:-:S04]  /*0270*/  SHF.L.U32 R5, R7, R4, RZ ;  /* 0x0000000407057219 */ /* 0x000fc800000006ff */
[----:B------:R-:W-:-:S05]  /*0280*/  LOP3.LUT R2, R5, R2, RZ, 0xfc, !PT ;  /* 0x0000000205027212 */ /* 0x000fca00078efcff */
[----:B------:R1:W-:Y:S04]  /*0290*/  ATOMS.OR RZ, [UR5], R2 ;  /* 0x00000002ffff798c */ /* 0x0003e8000b000005 */
[----:B------:R1:W-:Y:S01]  /*02a0*/  STS [UR4], R0 ;  /* 0x00000000ff007988 */ /* 0x0003e20008000804 */
[----:B------:R-:W-:Y:S05]  /*02b0*/  BRA `(.L_x_2) ;  /* 0x0000000000107947 */ /* 0x000fea0003800000 */
.L_x_1:
[----:B------:R-:W-:Y:S01]  /*02c0*/  IMAD.MOV.U32 R0, RZ, RZ, -0x1 ;  /* 0xffffffffff007424 */ /* 0x000fe200078e00ff */
[----:B------:R-:W-:-:S04]  /*02d0*/  MOV R4, 0x300 ;  /* 0x0000030000047802 */ /* 0x000fc80000000f00 */
[----:B------:R1:W-:Y:S03]  /*02e0*/  STS [UR4], R0 ;  /* 0x00000000ff007988 */ /* 0x0003e60008000804 */
[----:B01----:R-:W-:Y:S05]  /*02f0*/  CALL.REL.NOINC `($__internal_1_$__cuda_sm10x_tcgen05_guardrail_trap_phase_invalid_during_alloc) ;  /* 0x0000002000407944 */ /* 0x003fea0003c00000 */
.L_x_2:
[----:B------:R-:W-:Y:S05]  /*0300*/  WARPSYNC.ALL ;  /* 0x0000000000007948 */ /* 0x000fea0003800000 */
[----:B------:R-:W-:Y:S01]  /*0310*/  NOP ;  /* 0x0000000000007918 */ /* 0x000fe20000000000 */
.L_x_0:
[----:B------:R-:W2:Y:S08]  /*0320*/  S2UR UR9, SR_CgaCtaId ;  /* 0x00000000000979c3 */ /* 0x000eb00000008800 */
[----:B------:R-:W-:Y:S01]  /*0330*/  BAR.SYNC.DEFER_BLOCKING 0x0 ;  /* 0x0000000000007b1d */ /* 0x000fe20000010000 */
[----:B-1----:R-:W-:Y:S02]  /*0340*/  SHF.R.U32.HI R0, RZ, 0x5, R3 ;  /* 0x00000005ff007819 */ /* 0x002fe40000011603 */
[----:B------:R-:W-:-:S02]  /*0350*/  LOP3.LUT R35, R3, 0xe0, RZ, 0xc0, !PT ;  /* 0x000000e003237812 */ /* 0x000fc400078ec0ff */
[----:B------:R-:W-:Y:S01]  /*0360*/  SGXT.U32 R0, R0, 0x3 ;  /* 0x000000030000781a */ /* 0x000fe20000000000 */
[----:B------:R-:W-:Y:S02]  /*0370*/  UMOV UR4, 0x400 ;  /* 0x0000040000047882 */ /* 0x000fe40000000000 */
[----:B------:R-:W1:Y:S01]  /*0380*/  LDC.64 R20, c[0x0][0x380] ;  /* 0x0000e000ff147b82 */ /* 0x000e620000000a00 */
[----:B------:R-:W-:Y:S01]  /*0390*/  IMAD.SHL.U32 R2, R35, 0x2, RZ ;  /* 0x0000000223027824 */ /* 0x000fe200078e00ff */
[C---:B------:R-:W-:Y:S01]  /*03a0*/  LOP3.LUT R37, R0.reuse, 0x8, RZ, 0xfc, !PT ;  /* 0x0000000800257812 */ /* 0x040fe200078efcff */
[----:B------:R-:W3:Y:S01]  /*03b0*/  LDCU.64 UR20, c[0x0][0x358] ;  /* 0x00006b00ff1477ac */ /* 0x000ee20008000a00 */
[C---:B------:R-:W-:Y:S02]  /*03c0*/  LOP3.LUT R39, R0.reuse, 0x10, RZ, 0xfc, !PT ;  /* 0x0000001000277812 */ /* 0x040fe400078efcff */
[C---:B------:R-:W-:Y:S02]  /*03d0*/  LOP3.LUT R41, R0.reuse, 0x18, RZ, 0xfc, !PT ;  /* 0x0000001800297812 */ /* 0x040fe400078efcff */
[C---:B------:R-:W-:Y:S01]  /*03e0*/  LOP3.LUT R43, R0.reuse, 0x20, RZ, 0xfc, !PT ;  /* 0x00000020002b7812 */ /* 0x040fe200078efcff */
[----:B------:R-:W4:Y:S01]  /*03f0*/  LDC.64 R52, c[0x0][0x388] ;  /* 0x0000e200ff347b82 */ /* 0x000f220000000a00 */
[C---:B------:R-:W-:Y:S01]  /*0400*/  LOP3.LUT R45, R0.reuse, 0x28, RZ, 0xfc, !PT ;  /* 0x00000028002d7812 */ /* 0x040fe200078efcff */
[----:B------:R-:W-:Y:S01]  /*0410*/  IMAD.SHL.U32 R18, R41, 0x40, RZ ;  /* 0x0000004029127824 */ /* 0x000fe200078e00ff */
[C---:B------:R-:W-:Y:S01]  /*0420*/  LOP3.LUT R47, R0.reuse, 0x30, RZ, 0xfc, !PT ;  /* 0x00000030002f7812 */ /* 0x040fe200078efcff */
[----:B------:R-:W-:Y:S01]  /*0430*/  IMAD.SHL.U32 R22, R43, 0x40, RZ ;  /* 0x000000402b167824 */ /* 0x000fe200078e00ff */
[----:B------:R-:W-:Y:S01]  /*0440*/  LOP3.LUT R49, R0, 0x38, RZ, 0xfc, !PT ;  /* 0x0000003800317812 */ /* 0x000fe200078efcff */
[----:B------:R-:W-:Y:S01]  /*0450*/  IMAD.SHL.U32 R0, R37, 0x40, RZ ;  /* 0x0000004025007824 */ /* 0x000fe200078e00ff */
[----:B--2---:R-:W-:Y:S01]  /*0460*/  ULEA UR10, UR9, UR4, 0x18 ;  /* 0x00000004090a7291 */ /* 0x004fe2000f8ec0ff */
[----:B------:R-:W-:Y:S01]  /*0470*/  LOP3.LUT R69, R3, 0x1f, RZ, 0xc0, !PT ;  /* 0x0000001f03457812 */ /* 0x000fe200078ec0ff */
[----:B------:R-:W-:-:S02]  /*0480*/  IMAD.SHL.U32 R24, R45, 0x40, RZ ;  /* 0x000000402d187824 */ /* 0x000fc400078e00ff */
[----:B------:R-:W-:Y:S02]  /*0490*/  IMAD.SHL.U32 R26, R47, 0x40, RZ ;  /* 0x000000402f1a7824 */ /* 0x000fe400078e00ff */
[----:B------:R-:W-:Y:S01]  /*04a0*/  IMAD.SHL.U32 R28, R49, 0x40, RZ ;  /* 0x00000040311c7824 */ /* 0x000fe200078e00ff */
[-C--:B-1----:R-:W-:Y:S02]  /*04b0*/  LEA R6, P6, R37, R20.reuse, 0x7 ;  /* 0x0000001425067211 */ /* 0x082fe400078c38ff */
[-C--:B------:R-:W-:Y:S02]  /*04c0*/  LEA R4, P0, R35, R20.reuse, 0x2 ;  /* 0x0000001423047211 */ /* 0x080fe400078010ff */
[-C--:B------:R-:W-:Y:S02]  /*04d0*/  LEA.HI.X R7, R0, R21.reuse, RZ, 0x1, P6 ;  /* 0x0000001500077211 */ /* 0x080fe400030f0cff */
[----:B------:R-:W1:Y:S01]  /*04e0*/  LDS R0, [UR10] ;  /* 0x0000000aff007984 */ /* 0x000e620008000800 */
[----:B------:R-:W-:Y:S01]  /*04f0*/  LEA.HI.X R5, R2, R21, RZ, 0x1, P0 ;  /* 0x0000001502057211 */ /* 0x000fe200000f0cff */
[C---:B------:R-:W-:Y:S01]  /*0500*/  IMAD.SHL.U32 R2, R39.reuse, 0x40, RZ ;  /* 0x0000004027027824 */ /* 0x040fe200078e00ff */
[-C--:B------:R-:W-:Y:S01]  /*0510*/  LEA R8, P5, R39, R20.reuse, 0x7 ;  /* 0x0000001427087211 */ /* 0x080fe200078a38ff */
[----:B------:R-:W-:Y:S01]  /*0520*/  IMAD.WIDE.U32 R6, R69, 0x2, R6 ;  /* 0x0000000245067825 */ /* 0x000fe200078e0006 */
[----:B------:R-:W-:Y:S01]  /*0530*/  BAR.SYNC.DEFER_BLOCKING 0x0 ;  /* 0x0000000000007b1d */ /* 0x000fe20000010000 */
[----:B------:R-:W-:-:S02]  /*0540*/  LEA R10, P4, R41, R20, 0x7 ;  /* 0x00000014290a7211 */ /* 0x000fc400078838ff */
[-C--:B------:R-:W-:Y:S01]  /*0550*/  LEA.HI.X R9, R2, R21.reuse, RZ, 0x1, P5 ;  /* 0x0000001502097211 */ /* 0x080fe200028f0cff */
[----:B------:R-:W-:Y:S01]  /*0560*/  IMAD.WIDE.U32 R4, R69, 0x2, R4 ;  /* 0x0000000245047825 */ /* 0x000fe200078e0004 */
[-C--:B------:R-:W-:Y:S02]  /*0570*/  LEA R12, P3, R43, R20.reuse, 0x7 ;  /* 0x000000142b0c7211 */ /* 0x080fe400078638ff */
[-C--:B------:R-:W-:Y:S02]  /*0580*/  LEA R14, P2, R45, R20.reuse, 0x7 ;  /* 0x000000142d0e7211 */ /* 0x080fe400078438ff */
[-C--:B------:R-:W-:Y:S02]  /*0590*/  LEA R16, P0, R47, R20.reuse, 0x7 ;  /* 0x000000142f107211 */ /* 0x080fe400078038ff */
[----:B------:R-:W-:Y:S01]  /*05a0*/  LEA R20, P6, R49, R20, 0x7 ;  /* 0x0000001431147211 */ /* 0x000fe200078c38ff */
[----:B------:R-:W-:Y:S01]  /*05b0*/  IMAD.WIDE.U32 R8, R69, 0x2, R8 ;  /* 0x0000000245087825 */ /* 0x000fe200078e0008 */
[----:B------:R-:W-:-:S02]  /*05c0*/  LEA.HI.X R11, R18, R21, RZ, 0x1, P4 ;  /* 0x00000015120b7211 */ /* 0x000fc400020f0cff */
[-C--:B------:R-:W-:Y:S02]  /*05d0*/  LEA.HI.X R13, R22, R21.reuse, RZ, 0x1, P3 ;  /* 0x00000015160d7211 */ /* 0x080fe400018f0cff */
[-C--:B------:R-:W-:Y:S02]  /*05e0*/  LEA.HI.X R15, R24, R21.reuse, RZ, 0x1, P2 ;  /* 0x00000015180f7211 */ /* 0x080fe400010f0cff */
[-C--:B------:R-:W-:Y:S02]  /*05f0*/  LEA.HI.X R17, R26, R21.reuse, RZ, 0x1, P0 ;  /* 0x000000151a117211 */ /* 0x080fe400000f0cff */
[----:B------:R-:W-:Y:S01]  /*0600*/  LEA.HI.X R21, R28, R21, RZ, 0x1, P6 ;  /* 0x000000151c157211 */ /* 0x000fe200030f0cff */
[C---:B------:R-:W-:Y:S01]  /*0610*/  IMAD.WIDE.U32 R10, R69.reuse, 0x2, R10 ;  /* 0x00000002450a7825 */ /* 0x040fe200078e000a */
[----:B---3--:R-:W5:Y:S03]  /*0620*/  LDG.E.U16 R51, desc[UR20][R4.64] ;  /* 0x0000001404337981 */ /* 0x008f66000c1e1500 */
[C---:B------:R-:W-:Y:S01]  /*0630*/  IMAD.WIDE.U32 R12, R69.reuse, 0x2, R12 ;  /* 0x00000002450c7825 */ /* 0x040fe200078e000c */
[----:B------:R2:W5:Y:S04]  /*0640*/  LDG.E.U16 R18, desc[UR20][R4.64+0x40] ;  /* 0x0000401404127981 */ /* 0x000568000c1e1500 */
[----:B------:R-:W5:Y:S04]  /*0650*/  LDG.E.U16 R22, desc[UR20][R8.64] ;  /* 0x0000001408167981 */ /* 0x000f68000c1e1500 */
[----:B------:R3:W5:Y:S01]  /*0660*/  LDG.E.U16 R24, desc[UR20][R8.64+0x40] ;  /* 0x0000401408187981 */ /* 0x000762000c1e1500 */
[----:B--2---:R-:W-:-:S03]  /*0670*/  IMAD.WIDE.U32 R4, R69, 0x2, R14 ;  /* 0x0000000245047825 */ /* 0x004fc600078e000e */
[----:B------:R-:W5:Y:S01]  /*0680*/  LDG.E.U16 R25, desc[UR20][R6.64] ;  /* 0x0000001406197981 */ /* 0x000f62000c1e1500 */
[----:B------:R-:W-:-:S03]  /*0690*/  IMAD.WIDE.U32 R14, R69, 0x2, R20 ;  /* 0x00000002450e7825 */ /* 0x000fc600078e0014 */
[----:B------:R2:W5:Y:S01]  /*06a0*/  LDG.E.U16 R19, desc[UR20][R6.64+0x40] ;  /* 0x0000401406137981 */ /* 0x000562000c1e1500 */
[----:B---3--:R-:W-:Y:S01]  /*06b0*/  IMAD R9, R35, 0x2, R69 ;  /* 0x0000000223097824 */ /* 0x008fe200078e0245 */
[----:B------:R-:W-:Y:S02]  /*06c0*/  SHF.R.U32.HI R70, RZ, 0x1, R35 ;  /* 0x00000001ff467819 */ /* 0x000fe40000011623 */
[----:B------:R3:W5:Y:S01]  /*06d0*/  LDG.E.U16 R23, desc[UR20][R10.64] ;  /* 0x000000140a177981 */ /* 0x000762000c1e1500 */
[----:B------:R-:W-:Y:S01]  /*06e0*/  IMAD.SHL.U32 R9, R9, 0x2, RZ ;  /* 0x0000000209097824 */ /* 0x000fe200078e00ff */
[----:B-1----:R-:W-:Y:S02]  /*06f0*/  R2UR UR11, R0 ;  /* 0x00000000000b72ca */ /* 0x002fe400000e0000 */
[----:B------:R3:W5:Y:S01]  /*0700*/  LDG.E.U16 R27, desc[UR20][R10.64+0x40] ;  /* 0x000040140a1b7981 */ /* 0x000762000c1e1500 */
[----:B--2---:R-:W-:-:S03]  /*0710*/  IMAD.WIDE.U32 R6, R69, 0x2, R16 ;  /* 0x0000000245067825 */ /* 0x004fc600078e0010 */
[----:B------:R3:W5:Y:S01]  /*0720*/  LDG.E.U16 R26, desc[UR20][R12.64] ;  /* 0x000000140c1a7981 */ /* 0x000762000c1e1500 */
[----:B----4-:R-:W-:-:S03]  /*0730*/  LEA R20, P2, R35, R52, 0x4 ;  /* 0x0000003423147211 */ /* 0x010fc600078420ff */
[----:B------:R3:W5:Y:S01]  /*0740*/  LDG.E.U16 R28, desc[UR20][R12.64+0x40] ;  /* 0x000040140c1c7981 */ /* 0x000762000c1e1500 */
[----:B------:R-:W-:-:S03]  /*0750*/  IMAD.SHL.U32 R80, R35, 0x8, RZ ;  /* 0x0000000823507824 */ /* 0x000fc600078e00ff */
[----:B------:R3:W5:Y:S01]  /*0760*/  LDG.E.U16 R29, desc[UR20][R4.64] ;  /* 0x00000014041d7981 */ /* 0x000762000c1e1500 */
[----:B------:R-:W-:-:S03]  /*0770*/  LOP3.LUT R36, R9, R70, RZ, 0x3c, !PT ;  /* 0x0000004609247212 */ /* 0x000fc600078e3cff */
[----:B------:R3:W5:Y:S04]  /*0780*/  LDG.E.U16 R31, desc[UR20][R4.64+0x40] ;  /* 0x00004014041f7981 */ /* 0x000768000c1e1500 */
[----:B------:R3:W5:Y:S04]  /*0790*/  LDG.E.U16 R30, desc[UR20][R6.64] ;  /* 0x00000014061e7981 */ /* 0x000768000c1e1500 */
[----:B------:R3:W5:Y:S04]  /*07a0*/  LDG.E.U16 R32, desc[UR20][R6.64+0x40] ;  /* 0x0000401406207981 */ /* 0x000768000c1e1500 */
[----:B------:R3:W5:Y:S04]  /*07b0*/  LDG.E.U16 R33, desc[UR20][R14.64] ;  /* 0x000000140e217981 */ /* 0x000768000c1e1500 */
[----:B------:R3:W5:Y:S01]  /*07c0*/  LDG.E.U16 R34, desc[UR20][R14.64+0x40] ;  /* 0x000040140e227981 */ /* 0x000762000c1e1500 */
[----:B------:R-:W-:Y:S05]  /*07d0*/  @P1 BRA `(.L_x_5) ;  /* 0x0000000000181947 */ /* 0x000fea0003800000 */
[----:B------:R-:W-:Y:S01]  /*07e0*/  ELECT P0, URZ, PT ;  /* 0x0000000000ff782f */ /* 0x000fe20003800000 */
[----:B------:R-:W-:Y:S01]  /*07f0*/  IMAD.MOV.U32 R0, RZ, RZ, 0x1 ;  /* 0x00000001ff007424 */ /* 0x000fe200078e00ff */
[----:B------:R-:W-:Y:S01]  /*0800*/  UMOV UR4, 0x40 ;  /* 0x0000004000047882 */ /* 0x000fe20000000000 */
[----:B------:R-:W-:Y:S01]  /*0810*/  UVIRTCOUNT.DEALLOC.SMPOOL 0x80 ;  /* 0x000000800000784c */ /* 0x000fe20000000000 */
[----:B------:R-:W-:-:S09]  /*0820*/  ULEA UR4, UR9, UR4, 0x18 ;  /* 0x0000000409047291 */ /* 0x000fd2000f8ec0ff */
[----:B------:R1:W-:Y:S03]  /*0830*/  @P0 STS.U8 [UR4], R0 ;  /* 0x00000000ff000988 */ /* 0x0003e60008000004 */
.L_x_5:
[C---:B------:R-:W-:Y:S01]  /*0840*/  IMAD.SHL.U32 R72, R37.reuse, 0x100, RZ ;  /* 0x0000010025487824 */ /* 0x040fe200078e00ff */
[-C--:B------:R-:W-:Y:S01]  /*0850*/  LEA R16, P6, R37, R52.reuse, 0x9 ;  /* 0x0000003425107211 */ /* 0x080fe200078c48ff */
[----:B------:R-:W-:Y:S01]  /*0860*/  IMAD.SHL.U32 R78, R39, 0x100, RZ ;  /* 0x00000100274e7824 */ /* 0x000fe200078e00ff */
[-C--:B------:R-:W-:Y:S01]  /*0870*/  LEA.HI.X R21, R80, R53.reuse, RZ, 0x1, P2 ;  /* 0x0000003550157211 */ /* 0x080fe200010f0cff */
[----:B------:R-:W-:Y:S01]  /*0880*/  IMAD.SHL.U32 R76, R41, 0x100, RZ ;  /* 0x00000100294c7824 */ /* 0x000fe200078e00ff */
[----:B------:R-:W-:Y:S01]  /*0890*/  LEA.HI.X R17, R72, R53, RZ, 0x1, P6 ;  /* 0x0000003548117211 */ /* 0x000fe200030f0cff */
[----:B------:R-:W-:Y:S01]  /*08a0*/  IMAD.SHL.U32 R74, R43, 0x100, RZ ;  /* 0x000001002b4a7824 */ /* 0x000fe200078e00ff */
[-C--:B---3--:R-:W-:Y:S01]  /*08b0*/  LEA R4, P5, R39, R52.reuse, 0x9 ;  /* 0x0000003427047211 */ /* 0x088fe200078a48ff */
[----:B-1----:R-:W-:Y:S01]  /*08c0*/  IMAD.SHL.U32 R0, R45, 0x100, RZ ;  /* 0x000001002d007824 */ /* 0x002fe200078e00ff */
[-C--:B------:R-:W-:Y:S01]  /*08d0*/  LEA R6, P4, R41, R52.reuse, 0x9 ;  /* 0x0000003429067211 */ /* 0x080fe200078848ff */
[----:B------:R-:W-:Y:S01]  /*08e0*/  IMAD.SHL.U32 R2, R47, 0x100, RZ ;  /* 0x000001002f027824 */ /* 0x000fe200078e00ff */
[-C--:B------:R-:W-:Y:S01]  /*08f0*/  LEA R8, P3, R43, R52.reuse, 0x9 ;  /* 0x000000342b087211 */ /* 0x080fe200078648ff */
[----:B------:R-:W-:Y:S01]  /*0900*/  IMAD.SHL.U32 R68, R49, 0x100, RZ ;  /* 0x0000010031447824 */ /* 0x000fe200078e00ff */
[-C--:B------:R-:W-:Y:S01]  /*0910*/  LEA R10, P2, R45, R52.reuse, 0x9 ;  /* 0x000000342d0a7211 */ /* 0x080fe200078448ff */
[----:B------:R-:W-:Y:S01]  /*0920*/  IMAD.WIDE.U32 R20, R69, 0x2, R20 ;  /* 0x0000000245147825 */ /* 0x000fe200078e0014 */
[-C--:B------:R-:W-:Y:S01]  /*0930*/  LEA R12, P0, R47, R52.reuse, 0x9 ;  /* 0x000000342f0c7211 */ /* 0x080fe200078048ff */
[----:B-----5:R1:W-:Y:S01]  /*0940*/  STS.U16 [R36+UR10+0x8000], R51 ;  /* 0x0080003324007988 */ /* 0x0203e2000800040a */
[----:B------:R-:W-:-:S02]  /*0950*/  LEA R14, P6, R49, R52, 0x9 ;  /* 0x00000034310e7211 */ /* 0x000fc400078c48ff */
[-C--:B------:R-:W-:Y:S01]  /*0960*/  LEA.HI.X R5, R78, R53.reuse, RZ, 0x1, P5 ;  /* 0x000000354e057211 */ /* 0x080fe200028f0cff */
[C---:B------:R-:W-:Y:S01]  /*0970*/  IMAD.WIDE.U32 R16, R69.reuse, 0x2, R16 ;  /* 0x0000000245107825 */ /* 0x040fe200078e0010 */
[-C--:B------:R-:W-:Y:S01]  /*0980*/  LEA.HI.X R7, R76, R53.reuse, RZ, 0x1, P4 ;  /* 0x000000354c077211 */ /* 0x080fe200020f0cff */
[----:B------:R-:W2:Y:S01]  /*0990*/  LDG.E.U16 R35, desc[UR20][R20.64] ;  /* 0x0000001414237981 */ /* 0x000ea2000c1e1500 */
[-C--:B------:R-:W-:Y:S02]  /*09a0*/  LEA.HI.X R9, R74, R53.reuse, RZ, 0x1, P3 ;  /* 0x000000354a097211 */ /* 0x080fe400018f0cff */
[-C--:B------:R-:W-:Y:S01]  /*09b0*/  LEA.HI.X R11, R0, R53.reuse, RZ, 0x1, P2 ;  /* 0x00000035000b7211 */ /* 0x080fe200010f0cff */
[----:B------:R-:W3:Y:S01]  /*09c0*/  LDG.E.U16 R39, desc[UR20][R20.64+0x80] ;  /* 0x0000801414277981 */ /* 0x000ee2000c1e1500 */
[-C--:B------:R-:W-:Y:S02]  /*09d0*/  LEA.HI.X R13, R2, R53.reuse, RZ, 0x1, P0 ;  /* 0x00000035020d7211 */ /* 0x080fe400000f0cff */
[----:B------:R-:W-:Y:S01]  /*09e0*/  LEA.HI.X R15, R68, R53, RZ, 0x1, P6 ;  /* 0x00000035440f7211 */ /* 0x000fe200030f0cff */
[C---:B------:R-:W-:Y:S01]  /*09f0*/  IMAD.WIDE.U32 R4, R69.reuse, 0x2, R4 ;  /* 0x0000000245047825 */ /* 0x040fe200078e0004 */
[----:B------:R-:W4:Y:S03]  /*0a00*/  LDG.E.U16 R41, desc[UR20][R20.64+0x100] ;  /* 0x0001001414297981 */ /* 0x000f26000c1e1500 */
[C---:B------:R-:W-:Y:S01]  /*0a10*/  IMAD.WIDE.U32 R6, R69.reuse, 0x2, R6 ;  /* 0x0000000245067825 */ /* 0x040fe200078e0006 */
[----:B------:R-:W2:Y:S03]  /*0a20*/  LDG.E.U16 R43, desc[UR20][R20.64+0x180] ;  /* 0x00018014142b7981 */ /* 0x000ea6000c1e1500 */
[C---:B------:R-:W-:Y:S01]  /*0a30*/  IMAD.WIDE.U32 R8, R69.reuse, 0x2, R8 ;  /* 0x0000000245087825 */ /* 0x040fe200078e0008 */
[----:B------:R-:W2:Y:S03]  /*0a40*/  LDG.E.U16 R45, desc[UR20][R16.64] ;  /* 0x00000014102d7981 */ /* 0x000ea6000c1e1500 */
[C---:B------:R-:W-:Y:S01]  /*0a50*/  IMAD.WIDE.U32 R10, R69.reuse, 0x2, R10 ;  /* 0x00000002450a7825 */ /* 0x040fe200078e000a */
[----:B------:R-:W2:Y:S03]  /*0a60*/  LDG.E.U16 R47, desc[UR20][R16.64+0x80] ;  /* 0x00008014102f7981 */ /* 0x000ea6000c1e1500 */
[C---:B------:R-:W-:Y:S01]  /*0a70*/  IMAD.WIDE.U32 R12, R69.reuse, 0x2, R12 ;  /* 0x00000002450c7825 */ /* 0x040fe200078e000c */
[----:B------:R-:W2:Y:S03]  /*0a80*/  LDG.E.U16 R49, desc[UR20][R16.64+0x100] ;  /* 0x0001001410317981 */ /* 0x000ea6000c1e1500 */
[----:B------:R-:W-:Y:S01]  /*0a90*/  IMAD.WIDE.U32 R14, R69, 0x2, R14 ;  /* 0x00000002450e7825 */ /* 0x000fe200078e000e */
[----:B-1----:R-:W2:Y:S04]  /*0aa0*/  LDG.E.U16 R51, desc[UR20][R16.64+0x180] ;  /* 0x0001801410337981 */ /* 0x002ea8000c1e1500 */
[----:B------:R-:W2:Y:S04]  /*0ab0*/  LDG.E.U16 R37, desc[UR20][R20.64+0x40] ;  /* 0x0000401414257981 */ /* 0x000ea8000c1e1500 */
[----:B------:R-:W2:Y:S04]  /*0ac0*/  LDG.E.U16 R38, desc[UR20][R20.64+0xc0] ;  /* 0x0000c01414267981 */ /* 0x000ea8000c1e1500 */
[----:B------:R-:W3:Y:S04]  /*0ad0*/  LDG.E.U16 R40, desc[UR20][R20.64+0x140] ;  /* 0x0001401414287981 */ /* 0x000ee8000c1e1500 */
[----:B------:R-:W4:Y:S04]  /*0ae0*/  LDG.E.U16 R42, desc[UR20][R20.64+0x1c0] ;  /* 0x0001c014142a7981 */ /* 0x000f28000c1e1500 */
        /* <DEDUP_REMOVED lines=30> */
[----:B------:R1:W-:Y:S04]  /*0cd0*/  STS.U16 [R36+UR10+0x8400], R25 ;  /* 0x0084001924007988 */ /* 0x0003e8000800040a */
        /* <DEDUP_REMOVED lines=10> */
[----:B-1----:R-:W4:Y:S04]  /*0d80*/  LDG.E.U16 R25, desc[UR20][R10.64+0x40] ;  /* 0x000040140a197981 */ /* 0x002f28000c1e1500 */
[----:B------:R-:W4:Y:S04]  /*0d90*/  LDG.E.U16 R82, desc[UR20][R10.64+0xc0] ;  /* 0x0000c0140a527981 */ /* 0x000f28000c1e1500 */
[----:B------:R-:W4:Y:S04]  /*0da0*/  LDG.E.U16 R4, desc[UR20][R10.64+0x140] ;  /* 0x000140140a047981 */ /* 0x000f28000c1e1500 */
[----:B------:R1:W4:Y:S04]  /*0db0*/  LDG.E.U16 R5, desc[UR20][R10.64+0x1c0] ;  /* 0x0001c0140a057981 */ /* 0x000328000c1e1500 */
[----:B------:R-:W4:Y:S04]  /*0dc0*/  LDG.E.U16 R84, desc[UR20][R12.64+0x40] ;  /* 0x000040140c547981 */ /* 0x000f28000c1e1500 */
[----:B------:R-:W4:Y:S04]  /*0dd0*/  LDG.E.U16 R86, desc[UR20][R12.64+0xc0] ;  /* 0x0000c0140c567981 */ /* 0x000f28000c1e1500 */
[----:B------:R-:W4:Y:S04]  /*0de0*/  LDG.E.U16 R6, desc[UR20][R12.64+0x140] ;  /* 0x000140140c067981 */ /* 0x000f28000c1e1500 */
[----:B------:R-:W4:Y:S04]  /*0df0*/  LDG.E.U16 R7, desc[UR20][R12.64+0x1c0] ;  /* 0x0001c0140c077981 */ /* 0x000f28000c1e1500 */
[----:B------:R-:W4:Y:S04]  /*0e00*/  LDG.E.U16 R8, desc[UR20][R14.64+0x40] ;  /* 0x000040140e087981 */ /* 0x000f28000c1e1500 */
[----:B------:R-:W4:Y:S04]  /*0e10*/  LDG.E.U16 R9, desc[UR20][R14.64+0xc0] ;  /* 0x0000c0140e097981 */ /* 0x000f28000c1e1500 */
[----:B------:R-:W4:Y:S04]  /*0e20*/  LDG.E.U16 R88, desc[UR20][R14.64+0x140] ;  /* 0x000140140e587981 */ /* 0x000f28000c1e1500 */
[----:B------:R-:W4:Y:S01]  /*0e30*/  LDG.E.U16 R90, desc[UR20][R14.64+0x1c0] ;  /* 0x0001c0140e5a7981 */ /* 0x000f22000c1e1500 */
[----:B------:R-:W-:Y:S01]  /*0e40*/  LOP3.LUT P2, RZ, R3, 0xff, RZ, 0xc0, !PT ;  /* 0x000000ff03ff7812 */ /* 0x000fe2000784c0ff */
[----:B------:R-:W-:Y:S01]  /*0e50*/  UMOV UR4, 0x1 ;  /* 0x0000000100047882 */ /* 0x000fe20000000000 */
[----:B-1----:R-:W-:-:S11]  /*0e60*/  LOP3.LUT R11, R36, 0x40, RZ, 0x3c, !PT ;  /* 0x00000040240b7812 */ /* 0x002fd600078e3cff */
[----:B------:R-:W-:-:S05]  /*0e70*/  VOTEU.ALL UP0, P2 ;  /* 0x0000000000ff7886 */ /* 0x000fca0001000000 */
[----:B------:R-:W-:-:S04]  /*0e80*/  @!UP0 UIADD3 UR4, UPT, UPT, -UR4, 0x100000, URZ ;  /* 0x0010000004048890 */ /* 0x000fc8000fffe1ff */
[----:B------:R-:W-:Y:S02]  /*0e90*/  @!UP0 USHF.L.U32 UR5, UR4, 0xb, URZ ;  /* 0x0000000b04058899 */ /* 0x000fe400080006ff */
[----:B------:R-:W-:Y:S01]  /*0ea0*/  @!UP0 USHF.L.U32 UR4, UR4, 0x1, URZ ;  /* 0x0000000104048899 */ /* 0x000fe200080006ff */
[----:B------:R-:W-:Y:S01]  /*0eb0*/  SHF.R.U32.HI R10, RZ, 0x5, R3 ;  /* 0x00000005ff0a7819 */ /* 0x000fe20000011603 */
[----:B------:R-:W-:Y:S01]  /*0ec0*/  STS.U16 [R36+UR10+0x8800], R22 ;  /* 0x0088001624007988 */ /* 0x000fe2000800040a */
[----:B------:R-:W-:-:S03]  /*0ed0*/  VOTEU.ALL UP1, P2 ;  /* 0x0000000000ff7886 */ /* 0x000fc60001020000 */
[----:B------:R-:W-:Y:S01]  /*0ee0*/  STS.U16 [R36+UR10+0x8c00], R23 ;  /* 0x008c001724007988 */ /* 0x000fe2000800040a */
[----:B------:R-:W-:-:S03]  /*0ef0*/  R2UR UR8, R10 ;  /* 0x000000000a0872ca */ /* 0x000fc600000e0000 */
[----:B------:R-:W-:Y:S04]  /*0f00*/  STS.U16 [R36+UR10+0x9000], R26 ;  /* 0x0090001a24007988 */ /* 0x000fe8000800040a */
        /* <DEDUP_REMOVED lines=11> */
[----:B--2---:R-:W-:Y:S04]  /*0fc0*/  STS.U16 [R36+UR10], R35 ;  /* 0x0000002324007988 */ /* 0x004fe8000800040a */
[----:B---3--:R-:W-:Y:S04]  /*0fd0*/  STS.U16 [R36+UR10+0x2000], R39 ;  /* 0x0020002724007988 */ /* 0x008fe8000800040a */
[----:B----4-:R-:W-:Y:S04]  /*0fe0*/  STS.U16 [R36+UR10+0x4000], R41 ;  /* 0x0040002924007988 */ /* 0x010fe8000800040a */
        /* <DEDUP_REMOVED lines=29> */
[----:B------:R-:W-:Y:S04]  /*11c0*/  STS.U16 [R11+UR10], R37 ;  /* 0x000000250b007988 */ /* 0x000fe8000800040a */
        /* <DEDUP_REMOVED lines=21> */
[----:B------:R1:W-:Y:S04]  /*1320*/  STS.U16 [R11+UR10+0x5400], R4 ;  /* 0x005400040b007988 */ /* 0x0003e8000800040a */
        /* <DEDUP_REMOVED lines=8> */
[----:B------:R2:W-:Y:S01]  /*13b0*/  STS.U16 [R11+UR10+0x7c00], R90 ;  /* 0x007c005a0b007988 */ /* 0x0005e2000800040a */
[----:B------:R3:W-:Y:S06]  /*13c0*/  MEMBAR.ALL.CTA ;  /* 0x0000000000007992 */ /* 0x0007ec0000008000 */
[----:B---3--:R-:W-:Y:S04]  /*13d0*/  FENCE.VIEW.ASYNC.S ;  /* 0x00000000000073c6 */ /* 0x008fe80000000000 */
[----:B------:R-:W3:Y:S02]  /*13e0*/  FENCE.VIEW.ASYNC.S ;  /* 0x00000000000073c6 */ /* 0x000ee40000000000 */
[----:B---3--:R2:W3:Y:S01]  /*13f0*/  @!UP1 SYNCS.EXCH.64 URZ, [UR10+0xa000], UR4 ;  /* 0x00a000040aff95b2 */ /* 0x0084e20008000100 */
[----:B------:R-:W-:Y:S01]  /*1400*/  UISETP.NE.U32.AND UP0, UPT, UR8, URZ, UPT ;  /* 0x000000ff0800728c */ /* 0x000fe2000bf05070 */
[----:B-1----:R-:W-:Y:S01]  /*1410*/  LOP3.LUT R4, R3, 0xff, RZ, 0xc0, !PT ;  /* 0x000000ff03047812 */ /* 0x002fe200078ec0ff */
[----:B---3--:R-:W-:Y:S07]  /*1420*/  BAR.SYNC.DEFER_BLOCKING 0x0 ;  /* 0x0000000000007b1d */ /* 0x008fee0000010000 */
[----:B--2---:R-:W-:Y:S05]  /*1430*/  BRA.U UP0, `(.L_x_6) ;  /* 0x0000000100787547 */ /* 0x004fea000b800000 */
[----:B------:R-:W-:Y:S02]  /*1440*/  UIADD3 UR4, UPT, UPT, UR10, 0x8000, URZ ;  /* 0x000080000a047890 */ /* 0x000fe4000fffe0ff */
[----:B------:R-:W-:Y:S02]  /*1450*/  USHF.R.U32.HI UR5, URZ, 0x4, UR10 ;  /* 0x00000004ff057899 */ /* 0x000fe4000801160a */
[----:B------:R-:W-:Y:S02]  /*1460*/  USHF.R.U32.HI UR4, URZ, 0x4, UR4 ;  /* 0x00000004ff047899 */ /* 0x000fe40008011604 */
[----:B------:R-:W-:Y:S02]  /*1470*/  USGXT.U32 UR5, UR5, 0xe ;  /* 0x0000000e0505789a */ /* 0x000fe40008000000 */
[----:B------:R-:W-:Y:S02]  /*1480*/  USGXT.U32 UR6, UR4, 0xe ;  /* 0x0000000e0406789a */ /* 0x000fe40008000000 */
[----:B------:R-:W-:-:S02]  /*1490*/  UIADD3 UR22, UP1, UPT, UR5, 0x2000080, URZ ;  /* 0x0200008005167890 */ /* 0x000fc4000ff3e0ff */
[----:B------:R-:W-:Y:S01]  /*14a0*/  UIADD3 UR24, UP0, UPT, UR6, 0x2, URZ ;  /* 0x0000000206187890 */ /* 0x000fe2000ff1e0ff */
[----:B------:R-:W-:Y:S01]  /*14b0*/  UMOV UR4, URZ ;  /* 0x000000ff00047c82 */ /* 0x000fe20008000000 */
[----:B------:R-:W-:Y:S01]  /*14c0*/  UMOV UR26, 0x0 ;  /* 0x00000000001a7882 */ /* 0x000fe20000000000 */
[----:B------:R-:W-:Y:S02]  /*14d0*/  UIADD3.X UR23, UPT, UPT, UR4, 0x40004040, URZ, UP1, !UPT ;  /* 0x4000404004177890 */ /* 0x000fe40008ffe4ff */
[----:B------:R-:W-:Y:S02]  /*14e0*/  UIADD3.X UR25, UPT, UPT, UR4, 0x40004040, URZ, UP0, !UPT ;  /* 0x4000404004197890 */ /* 0x000fe400087fe4ff */
[----:B------:R-:W-:Y:S02]  /*14f0*/  ULOP3.LUT UR4, UR5, 0x2000000, URZ, 0xfc, !UPT ;  /* 0x0200000005047892 */ /* 0x000fe4000f8efcff */
[----:B------:R-:W-:Y:S02]  /*1500*/  UIADD3.64 UR14, UPT, UPT, UR22, 0x80, URZ ;  /* 0x00000080160e7897 */ /* 0x000fe4000fffe0ff */
[----:B------:R-:W-:-:S02]  /*1510*/  UIADD3.64 UR12, UPT, UPT, UR24, 0x2, URZ ;  /* 0x00000002180c7897 */ /* 0x000fc4000fffe0ff */
[----:B------:R-:W-:Y:S02]  /*1520*/  UIADD3.64 UR18, UPT, UPT, UR22, 0x100, URZ ;  /* 0x0000010016127897 */ /* 0x000fe4000fffe0ff */
[----:B------:R-:W-:Y:S01]  /*1530*/  UIADD3.64 UR16, UPT, UPT, UR24, 0x4, URZ ;  /* 0x0000000418107897 */ /* 0x000fe2000fffe0ff */
[----:B------:R-:W-:Y:S01]  /*1540*/  UMOV UR27, 0x4410490 ;  /* 0x04410490001b7882 */ /* 0x000fe20000000000 */
[----:B------:R-:W-:Y:S01]  /*1550*/  UMOV UR7, 0x40004040 ;  /* 0x4000404000077882 */ /* 0x000fe20000000000 */
[----:B------:R-:W-:Y:S01]  /*1560*/  UMOV UR5, 0x40004040 ;  /* 0x4000404000057882 */ /* 0x000fe20000000000 */
[----:B------:R-:W-:Y:S01]  /*1570*/  UMOV UR28, 0x0 ;  /* 0x00000000001c7882 */ /* 0x000fe20000000000 */
[----:B------:R-:W-:Y:S01]  /*1580*/  UMOV UR29, 0x4410490 ;  /* 0x04410490001d7882 */ /* 0x000fe20000000000 */
[----:B------:R-:W-:Y:S01]  /*1590*/  UMOV UR30, 0x0 ;  /* 0x00000000001e7882 */ /* 0x000fe20000000000 */
[----:B------:R-:W-:Y:S01]  /*15a0*/  UMOV UR31, 0x4410490 ;  /* 0x04410490001f7882 */ /* 0x000fe20000000000 */
[----:B------:R1:W-:Y:S01]  /*15b0*/  UTCHMMA gdesc[UR6], gdesc[UR4], tmem[UR11], tmem[UR26], idesc[UR27], !UPT ;  /* 0x00ff1a04060075ea */ /* 0x0003e2000f80000b */
[----:B------:R-:W-:Y:S01]  /*15c0*/  UMOV UR32, 0x0 ;  /* 0x0000000000207882 */ /* 0x000fe20000000000 */
[----:B------:R-:W-:Y:S01]  /*15d0*/  UMOV UR33, 0x4410490 ;  /* 0x0441049000217882 */ /* 0x000fe20000000000 */
[----:B------:R1:W-:Y:S01]  /*15e0*/  UTCHMMA gdesc[UR24], gdesc[UR22], tmem[UR11], tmem[UR28], idesc[UR29], UPT ;  /* 0x00ff1c16180075ea */ /* 0x0003e2000b80000b */
[----:B------:R1:W-:Y:S01]  /*15f0*/  UTCHMMA gdesc[UR12], gdesc[UR14], tmem[UR11], tmem[UR30], idesc[UR31], UPT ;  /* 0x00ff1e0e0c0075ea */ /* 0x0003e2000b80000b */
[----:B------:R1:W-:Y:S01]  /*1600*/  UTCHMMA gdesc[UR16], gdesc[UR18], tmem[UR11], tmem[UR32], idesc[UR33], UPT ;  /* 0x00ff2012100075ea */ /* 0x0003e2000b80000b */
[----:B------:R-:W-:Y:S01]  /*1610*/  NOP ;  /* 0x0000000000007918 */ /* 0x000fe20000000000 */
.L_x_6:
[----:B------:R-:W-:Y:S01]  /*1620*/  ELECT P0, URZ, PT ;  /* 0x0000000000ff782f */ /* 0x000fe20003800000 */
[----:B-1----:R-:W-:-:S03]  /*1630*/  UIADD3 UR4, UPT, UPT, UR10, 0xa000, URZ ;  /* 0x0000a0000a047890 */ /* 0x002fc6000fffe0ff */
[----:B------:R-:W-:Y:S01]  /*1640*/  ISETP.LT.U32.AND P0, PT, R4, 0x20, P0 ;  /* 0x000000200400780c */ /* 0x000fe20000701070 */
[----:B------:R-:W-:-:S12]  /*1650*/  UMOV UR5, URZ ;  /* 0x000000ff00057c82 */ /* 0x000fd80008000000 */
[----:B------:R-:W-:Y:S01]  /*1660*/  VOTEU.ANY UP0, P0 ;  /* 0x0000000000ff7886 */ /* 0x000fe20000000100 */
[----:B------:R-:W-:-:S04]  /*1670*/  VOTEU.ANY UP1, P0 ;  /* 0x0000000000ff7886 */ /* 0x000fc80000020100 */
[----:B------:R-:W-:Y:S01]  /*1680*/  @UP0 UMOV UR6, UR4 ;  /* 0x0000000400060c82 */ /* 0x000fe20008000000 */
[----:B------:R-:W-:Y:S01]  /*1690*/  USHF.L.U32 UR4, UR8, 0x15, URZ ;  /* 0x0000001508047899 */ /* 0x000fe200080006ff */
[----:B------:R1:W-:Y:S01]  /*16a0*/  @UP1 UTCBAR [UR6], URZ ;  /* 0x000000ff060013e9 */ /* 0x0003e200080000ff */
[----:B------:R-:W-:Y:S01]  /*16b0*/  BAR.SYNC.DEFER_BLOCKING 0x0 ;  /* 0x0000000000007b1d */ /* 0x000fe20000010000 */
[----:B------:R-:W-:Y:S02]  /*16c0*/  USHF.L.U32 UR5, UR8, 0x5, URZ ;  /* 0x0000000508057899 */ /* 0x000fe400080006ff */
[----:B------:R-:W-:Y:S02]  /*16d0*/  ULOP3.LUT UR4, UR4, 0x600000, URZ, 0xc0, !UPT ;  /* 0x0060000004047892 */ /* 0x000fe4000f8ec0ff */
[----:B------:R-:W-:-:S04]  /*16e0*/  ULOP3.LUT UR5, UR5, 0x80, URZ, 0xc0, !UPT ;  /* 0x0000008005057892 */ /* 0x000fc8000f8ec0ff */
[----:B------:R-:W-:Y:S01]  /*16f0*/  UIADD3 UR4, UPT, UPT, UR5, UR4, UR11 ;  /* 0x0000000405047290 */ /* 0x000fe2000fffe00b */
[----:B------:R-:W2:Y:S02]  /*1700*/  SYNCS.PHASECHK.TRANS64.TRYWAIT P0, [UR10+0xa000], RZ ;  /* 0x00a000ffff0075a7 */ /* 0x000ea4000800110a */
[----:B-12---:R-:W-:Y:S09]  /*1710*/  @!P0 BRA `(.L_x_7) ;  /* 0x0000000c00208947 */ /* 0x006ff20003800000 */
.L_x_11:
[----:B------:R-:W-:Y:S01]  /*1720*/  BAR.SYNC.DEFER_BLOCKING 0x0 ;  /* 0x0000000000007b1d */ /* 0x000fe20000010000 */
[C---:B------:R-:W-:Y:S01]  /*1730*/  IMAD.SHL.U32 R73, R3.reuse, 0x10, RZ ;  /* 0x0000001003497824 */ /* 0x040fe200078e00ff */
[C---:B------:R-:W-:Y:S01]  /*1740*/  LOP3.LUT R71, R3.reuse, 0x7, RZ, 0xc0, !PT ;  /* 0x0000000703477812 */ /* 0x040fe200078ec0ff */
[----:B------:R-:W-:Y:S02]  /*1750*/  IMAD.SHL.U32 R75, R3, 0x80, RZ ;  /* 0x00000080034b7824 */ /* 0x000fe400078e00ff */
[----:B------:R-:W-:Y:S01]  /*1760*/  IMAD.SHL.U32 R79, R69, 0x4, RZ ;  /* 0x00000004454f7824 */ /* 0x000fe200078e00ff */
[----:B------:R-:W-:Y:S01]  /*1770*/  LOP3.LUT R82, R73, 0x8f0, RZ, 0xc0, !PT ;  /* 0x000008f049527812 */ /* 0x000fe200078ec0ff */
[----:B------:R-:W-:Y:S01]  /*1780*/  IMAD.SHL.U32 R73, R3, 0x8, RZ ;  /* 0x0000000803497824 */ /* 0x000fe200078e00ff */
[----:B------:R-:W-:Y:S01]  /*1790*/  LDTM.16dp32bit_t0_t15.x64 R4, tmem[UR4] ;  /* 0x00000004000479ee */ /* 0x000fe20008b00000 */
[----:B------:R-:W1:Y:S01]  /*17a0*/  LDTM.16dp32bit_t16_t31.x64 R4, tmem[UR4+0x40] ;  /* 0x00004004000479ee */ /* 0x000e620008b20000 */
[----:B------:R-:W-:Y:S01]  /*17b0*/  LOP3.LUT R84, R75, 0x7c00, RZ, 0xc0, !PT ;  /* 0x00007c004b547812 */ /* 0x000fe200078ec0ff */
[----:B------:R-:W-:Y:S01]  /*17c0*/  IMAD.SHL.U32 R75, R3, 0x40, RZ ;  /* 0x00000040034b7824 */ /* 0x000fe200078e00ff */
[----:B------:R-:W2:Y:S01]  /*17d0*/  LDCU.64 UR4, c[0x0][0x390] ;  /* 0x00007200ff0477ac */ /* 0x000ea20008000a00 */
[----:B------:R-:W-:Y:S01]  /*17e0*/  IMAD R77, R71, 0x1000, R82 ;  /* 0x00001000474d7824 */ /* 0x000fe200078e0252 */
[----:B------:R-:W-:Y:S01]  /*17f0*/  LOP3.LUT R3, R73, 0x300, RZ, 0xc0, !PT ;  /* 0x0000030049037812 */ /* 0x000fe200078ec0ff */
[----:B------:R-:W-:Y:S01]  /*1800*/  IMAD R71, R71, 0x10, R84 ;  /* 0x0000001047477824 */ /* 0x000fe200078e0254 */
[----:B------:R-:W-:Y:S01]  /*1810*/  LOP3.LUT R82, R75, 0x400, RZ, 0xc0, !PT ;  /* 0x000004004b527812 */ /* 0x000fe200078ec0ff */
[----:B------:R-:W-:-:S03]  /*1820*/  IMAD.SHL.U32 R80, R80, 0x4, RZ ;  /* 0x0000000450507824 */ /* 0x000fc600078e00ff */
[----:B------:R-:W-:Y:S02]  /*1830*/  IADD3 R3, PT, PT, R3, R77, R82 ;  /* 0x0000004d03037210 */ /* 0x000fe40007ffe052 */
[----:B------:R-:W-:Y:S02]  /*1840*/  LOP3.LUT R69, R71, R70, RZ, 0x3c, !PT ;  /* 0x0000004647457212 */ /* 0x000fe400078e3cff */
[C---:B------:R-:W-:Y:S01]  /*1850*/  LOP3.LUT R75, R3.reuse, 0x10, RZ, 0x3c, !PT ;  /* 0x00000010034b7812 */ /* 0x040fe200078e3cff */
[----:B------:R-:W1:Y:S01]  /*1860*/  @!P2 SYNCS.CCTL.IV [UR10+0xa000] ;  /* 0x00a00000ff00a9b1 */ /* 0x000e62000800000a */
[C---:B------:R-:W-:Y:S01]  /*1870*/  LOP3.LUT R89, R3.reuse, 0x20, RZ, 0x3c, !PT ;  /* 0x0000002003597812 */ /* 0x040fe200078e3cff */
[----:B------:R-:W-:Y:S01]  /*1880*/  NOP ;  /* 0x0000000000007918 */ /* 0x000fe20000000000 */
[C---:B------:R-:W-:Y:S02]  /*1890*/  LOP3.LUT R91, R3.reuse, 0x30, RZ, 0x3c, !PT ;  /* 0x00000030035b7812 */ /* 0x040fe400078e3cff */
[----:B------:R-:W-:-:S02]  /*18a0*/  LOP3.LUT R94, R3, 0x40, RZ, 0x3c, !PT ;  /* 0x00000040035e7812 */ /* 0x000fc400078e3cff */
[C---:B------:R-:W-:Y:S01]  /*18b0*/  LOP3.LUT R95, R3.reuse, 0x50, RZ, 0x3c, !PT ;  /* 0x00000050035f7812 */ /* 0x040fe200078e3cff */
[----:B-1----:R1:W-:Y:S01]  /*18c0*/  STS.128 [R3+UR10], R4 ;  /* 0x0000000403007988 */ /* 0x0023e20008000c0a */
[C---:B------:R-:W-:Y:S02]  /*18d0*/  LOP3.LUT R96, R3.reuse, 0x60, RZ, 0x3c, !PT ;  /* 0x0000006003607812 */ /* 0x040fe400078e3cff */
[----:B------:R-:W-:Y:S01]  /*18e0*/  LOP3.LUT R97, R3, 0x70, RZ, 0x3c, !PT ;  /* 0x0000007003617812 */ /* 0x000fe200078e3cff */
[----:B------:R-:W-:Y:S01]  /*18f0*/  STS.128 [R75+UR10], R8 ;  /* 0x000000084b007988 */ /* 0x000fe20008000c0a */
[----:B--2---:R-:W-:Y:S02]  /*1900*/  IADD3 R70, P3, P4, R79, UR4, R80 ;  /* 0x000000044f467c10 */ /* 0x004fe4000fc7e050 */
[----:B------:R-:W-:Y:S01]  /*1910*/  LEA R80, P0, R72, UR4, 0x2 ;  /* 0x0000000448507c11 */ /* 0x000fe2000f8010ff */
[----:B------:R-:W-:Y:S01]  /*1920*/  STS.128 [R89+UR10], R12 ;  /* 0x0000000c59007988 */ /* 0x000fe20008000c0a */
[----:B------:R-:W-:-:S02]  /*1930*/  IADD3.X R71, PT, PT, RZ, UR5, RZ, P3, P4 ;  /* 0x00000005ff477c10 */ /* 0x000fc40009fe84ff */
[----:B------:R-:W-:Y:S01]  /*1940*/  LEA.HI.X R73, R72, UR5, RZ, 0x2, P0 ;  /* 0x0000000548497c11 */ /* 0x000fe200080f14ff */
[----:B------:R-:W-:Y:S01]  /*1950*/  STS.128 [R91+UR10], R16 ;  /* 0x000000105b007988 */ /* 0x000fe20008000c0a */
[----:B------:R-:W-:Y:S02]  /*1960*/  LEA R84, P5, R78, UR4, 0x2 ;  /* 0x000000044e547c11 */ /* 0x000fe4000f8a10ff */
[----:B------:R-:W-:Y:S01]  /*1970*/  LEA R82, P6, R76, UR4, 0x2 ;  /* 0x000000044c527c11 */ /* 0x000fe2000f8c10ff */
[----:B------:R-:W-:Y:S01]  /*1980*/  STS.128 [R94+UR10], R20 ;  /* 0x000000145e007988 */ /* 0x000fe20008000c0a */
[----:B------:R-:W-:Y:S02]  /*1990*/  IADD3 R72, P4, PT, R79, R80, RZ ;  /* 0x000000504f487210 */ /* 0x000fe40007f9e0ff */
[----:B------:R-:W-:Y:S01]  /*19a0*/  LEA R92, P0, R74, UR4, 0x2 ;  /* 0x000000044a5c7c11 */ /* 0x000fe2000f8010ff */
[----:B------:R-:W-:Y:S01]  /*19b0*/  STS.128 [R95+UR10], R24 ;  /* 0x000000185f007988 */ /* 0x000fe20008000c0a */
[----:B------:R-:W-:Y:S01]  /*19c0*/  LEA.HI.X R78, R78, UR5, RZ, 0x2, P5 ;  /* 0x000000054e4e7c11 */ /* 0x000fe2000a8f14ff */
[----:B------:R-:W-:Y:S01]  /*19d0*/  IMAD.X R73, RZ, RZ, R73, P4 ;  /* 0x000000ffff497224 */ /* 0x000fe200020e0649 */
[----:B------:R-:W-:Y:S01]  /*19e0*/  LEA.HI.X R76, R76, UR5, RZ, 0x2, P6 ;  /* 0x000000054c4c7c11 */ /* 0x000fe2000b0f14ff */
[----:B------:R-:W-:Y:S01]  /*19f0*/  STS.128 [R96+UR10], R28 ;  /* 0x0000001c60007988 */ /* 0x000fe20008000c0a */
[----:B------:R-:W-:-:S02]  /*1a00*/  LEA.HI.X R74, R74, UR5, RZ, 0x2, P0 ;  /* 0x000000054a4a7c11 */ /* 0x000fc400080f14ff */
[C---:B-1----:R-:W-:Y:S01]  /*1a10*/  IADD3 R4, P5, PT, R79.reuse, R84, RZ ;  /* 0x000000544f047210 */ /* 0x042fe20007fbe0ff */
[----:B------:R-:W-:Y:S01]  /*1a20*/  STS.128 [R97+UR10], R32 ;  /* 0x0000002061007988 */ /* 0x000fe20008000c0a */
[----:B------:R-:W-:Y:S01]  /*1a30*/  BAR.SYNC.DEFER_BLOCKING 0x0 ;  /* 0x0000000000007b1d */ /* 0x000fe20000010000 */
[C---:B------:R-:W-:Y:S02]  /*1a40*/  IADD3 R6, P6, PT, R79.reuse, R82, RZ ;  /* 0x000000524f067210 */ /* 0x040fe40007fde0ff */
[----:B------:R-:W-:Y:S01]  /*1a50*/  IMAD.X R5, RZ, RZ, R78, P5 ;  /* 0x000000ffff057224 */ /* 0x000fe200028e064e */
[----:B------:R-:W-:Y:S02]  /*1a60*/  IADD3 R92, P0, PT, R79, R92, RZ ;  /* 0x0000005c4f5c7210 */ /* 0x000fe40007f1e0ff */
[----:B------:R-:W-:Y:S01]  /*1a70*/  LEA R80, P4, R68, UR4, 0x2 ;  /* 0x0000000444507c11 */ /* 0x000fe2000f8810ff */
[----:B------:R-:W-:Y:S01]  /*1a80*/  IMAD.X R7, RZ, RZ, R76, P6 ;  /* 0x000000ffff077224 */ /* 0x000fe200030e064c */
[----:B------:R-:W-:Y:S01]  /*1a90*/  LEA R90, P2, R0, UR4, 0x2 ;  /* 0x00000004005a7c11 */ /* 0x000fe2000f8410ff */
[----:B------:R-:W-:Y:S01]  /*1aa0*/  IMAD.X R93, RZ, RZ, R74, P0 ;  /* 0x000000ffff5d7224 */ /* 0x000fe200000e064a */
[----:B------:R-:W-:-:S02]  /*1ab0*/  LEA R88, P3, R2, UR4, 0x2 ;  /* 0x0000000402587c11 */ /* 0x000fc4000f8610ff */
[C---:B------:R-:W-:Y:S02]  /*1ac0*/  IADD3 R90, P6, PT, R79.reuse, R90, RZ ;  /* 0x0000005a4f5a7210 */ /* 0x040fe40007fde0ff */
[C---:B------:R-:W-:Y:S02]  /*1ad0*/  IADD3 R88, P5, PT, R79.reuse, R88, RZ ;  /* 0x000000584f587210 */ /* 0x040fe40007fbe0ff */
[----:B------:R-:W-:Y:S02]  /*1ae0*/  IADD3 R74, P0, PT, R79, R80, RZ ;  /* 0x000000504f4a7210 */ /* 0x000fe40007f1e0ff */
[----:B------:R-:W-:Y:S02]  /*1af0*/  LEA.HI.X R0, R0, UR5, RZ, 0x2, P2 ;  /* 0x0000000500007c11 */ /* 0x000fe400090f14ff */
[----:B------:R-:W-:Y:S02]  /*1b00*/  LEA.HI.X R2, R2, UR5, RZ, 0x2, P3 ;  /* 0x0000000502027c11 */ /* 0x000fe400098f14ff */
[----:B------:R-:W-:Y:S01]  /*1b10*/  LEA.HI.X R68, R68, UR5, RZ, 0x2, P4 ;  /* 0x0000000544447c11 */ /* 0x000fe2000a0f14ff */
[----:B------:R-:W1:Y:S04]  /*1b20*/  LDSM.16.M88.4 R8, [R69+UR10] ;  /* 0x0000000a4508783b */ /* 0x000e680008000200 */
[----:B------:R-:W-:Y:S04]  /*1b30*/  LDSM.16.M88.4 R12, [R69+UR10+0x80] ;  /* 0x0000800a450c783b */ /* 0x000fe80008000200 */
[----:B------:R-:W-:Y:S04]  /*1b40*/  LDSM.16.M88.4 R76, [R69+UR10+0x100] ;  /* 0x0001000a454c783b */ /* 0x000fe80008000200 */
[----:B------:R-:W-:Y:S04]  /*1b50*/  LDSM.16.M88.4 R80, [R69+UR10+0x180] ;  /* 0x0001800a4550783b */ /* 0x000fe80008000200 */
[----:B------:R-:W-:Y:S04]  /*1b60*/  LDSM.16.M88.4 R84, [R69+UR10+0x200] ;  /* 0x0002000a4554783b */ /* 0x000fe80008000200 */
[----:B------:R-:W-:Y:S04]  /*1b70*/  LDSM.16.M88.4 R16, [R69+UR10+0x280] ;  /* 0x0002800a4510783b */ /* 0x000fe80008000200 */
[----:B------:R-:W-:Y:S04]  /*1b80*/  LDSM.16.M88.4 R20, [R69+UR10+0x300] ;  /* 0x0003000a4514783b */ /* 0x000fe80008000200 */
[----:B------:R-:W-:Y:S01]  /*1b90*/  LDSM.16.M88.4 R24, [R69+UR10+0x380] ;  /* 0x0003800a4518783b */ /* 0x000fe20008000200 */
[----:B------:R-:W-:Y:S06]  /*1ba0*/  BAR.SYNC.DEFER_BLOCKING 0x0 ;  /* 0x0000000000007b1d */ /* 0x000fec0000010000 */
[----:B------:R-:W-:Y:S04]  /*1bb0*/  STS.128 [R3+UR10], R36 ;  /* 0x0000002403007988 */ /* 0x000fe80008000c0a */
[----:B------:R2:W-:Y:S04]  /*1bc0*/  STS.128 [R75+UR10], R40 ;  /* 0x000000284b007988 */ /* 0x0005e80008000c0a */
[----:B------:R3:W-:Y:S04]  /*1bd0*/  STS.128 [R89+UR10], R44 ;  /* 0x0000002c59007988 */ /* 0x0007e80008000c0a */
[----:B------:R4:W-:Y:S04]  /*1be0*/  STS.128 [R91+UR10], R48 ;  /* 0x000000305b007988 */ /* 0x0009e80008000c0a */
[----:B------:R-:W-:Y:S04]  /*1bf0*/  STS.128 [R94+UR10], R52 ;  /* 0x000000345e007988 */ /* 0x000fe80008000c0a */
[----:B------:R-:W-:Y:S01]  /*1c00*/  STS.128 [R95+UR10], R56 ;  /* 0x000000385f007988 */ /* 0x000fe20008000c0a */
[----:B--2---:R-:W-:-:S03]  /*1c10*/  IMAD.X R75, RZ, RZ, R68, P0 ;  /* 0x000000ffff4b7224 */ /* 0x004fc600000e0644 */
[----:B------:R-:W-:Y:S01]  /*1c20*/  STS.128 [R96+UR10], R60 ;  /* 0x0000003c60007988 */ /* 0x000fe20008000c0a */
[----:B---3--:R-:W-:-:S03]  /*1c30*/  IMAD.X R89, RZ, RZ, R2, P5 ;  /* 0x000000ffff597224 */ /* 0x008fc600028e0602 */
[----:B------:R-:W-:Y:S01]  /*1c40*/  STS.128 [R97+UR10], R64 ;  /* 0x0000004061007988 */ /* 0x000fe20008000c0a */
[----:B----4-:R-:W-:Y:S01]  /*1c50*/  IMAD.X R91, RZ, RZ, R0, P6 ;  /* 0x000000ffff5b7224 */ /* 0x010fe200030e0600 */
[----:B------:R-:W-:Y:S06]  /*1c60*/  BAR.SYNC.DEFER_BLOCKING 0x0 ;  /* 0x0000000000007b1d */ /* 0x000fec0000010000 */
[----:B------:R-:W2:Y:S04]  /*1c70*/  LDSM.16.M88.4 R28, [R69+UR10] ;  /* 0x0000000a451c783b */ /* 0x000ea80008000200 */
[----:B------:R-:W3:Y:S04]  /*1c80*/  LDSM.16.M88.4 R32, [R69+UR10+0x80] ;  /* 0x0000800a4520783b */ /* 0x000ee80008000200 */
[----:B------:R-:W4:Y:S04]  /*1c90*/  LDSM.16.M88.4 R36, [R69+UR10+0x100] ;  /* 0x0001000a4524783b */ /* 0x000f280008000200 */
[----:B------:R-:W5:Y:S04]  /*1ca0*/  LDSM.16.M88.4 R40, [R69+UR10+0x180] ;  /* 0x0001800a4528783b */ /* 0x000f680008000200 */
[----:B-1----:R-:W-:Y:S04]  /*1cb0*/  STG.E desc[UR20][R70.64], R8 ;  /* 0x0000000846007986 */ /* 0x002fe8000c101914 */
[----:B------:R-:W-:Y:S04]  /*1cc0*/  STG.E desc[UR20][R70.64+0x100], R9 ;  /* 0x0001000946007986 */ /* 0x000fe8000c101914 */
[----:B------:R-:W-:Y:S04]  /*1cd0*/  STG.E desc[UR20][R70.64+0x200], R10 ;  /* 0x0002000a46007986 */ /* 0x000fe8000c101914 */
[----:B------:R-:W-:Y:S04]  /*1ce0*/  STG.E desc[UR20][R70.64+0x300], R11 ;  /* 0x0003000b46007986 */ /* 0x000fe8000c101914 */
[----:B------:R-:W1:Y:S04]  /*1cf0*/  LDSM.16.M88.4 R44, [R69+UR10+0x200] ;  /* 0x0002000a452c783b */ /* 0x000e680008000200 */
[----:B------:R-:W0:Y:S04]  /*1d00*/  LDSM.16.M88.4 R8, [R69+UR10+0x280] ;  /* 0x0002800a4508783b */ /* 0x000e280008000200 */
[----:B--2---:R-:W-:Y:S04]  /*1d10*/  STG.E desc[UR20][R70.64+0x80], R28 ;  /* 0x0000801c46007986 */ /* 0x004fe8000c101914 */
[----:B------:R-:W-:Y:S04]  /*1d20*/  STG.E desc[UR20][R70.64+0x180], R29 ;  /* 0x0001801d46007986 */ /* 0x000fe8000c101914 */
[----:B------:R-:W-:Y:S04]  /*1d30*/  STG.E desc[UR20][R70.64+0x280], R30 ;  /* 0x0002801e46007986 */ /* 0x000fe8000c101914 */
[----:B------:R-:W-:Y:S04]  /*1d40*/  STG.E desc[UR20][R70.64+0x380], R31 ;  /* 0x0003801f46007986 */ /* 0x000fe8000c101914 */
[----:B------:R-:W-:Y:S04]  /*1d50*/  STG.E desc[UR20][R72.64], R12 ;  /* 0x0000000c48007986 */ /* 0x000fe8000c101914 */
[----:B------:R-:W-:Y:S04]  /*1d60*/  STG.E desc[UR20][R72.64+0x100], R13 ;  /* 0x0001000d48007986 */ /* 0x000fe8000c101914 */
[----:B------:R-:W-:Y:S04]  /*1d70*/  STG.E desc[UR20][R72.64+0x200], R14 ;  /* 0x0002000e48007986 */ /* 0x000fe8000c101914 */
[----:B------:R-:W-:Y:S04]  /*1d80*/  STG.E desc[UR20][R72.64+0x300], R15 ;  /* 0x0003000f48007986 */ /* 0x000fe8000c101914 */
[----:B------:R-:W2:Y:S04]  /*1d90*/  LDSM.16.M88.4 R12, [R69+UR10+0x300] ;  /* 0x0003000a450c783b */ /* 0x000ea80008000200 */
[----:B------:R-:W0:Y:S04]  /*1da0*/  LDSM.16.M88.4 R28, [R69+UR10+0x380] ;  /* 0x0003800a451c783b */ /* 0x000e280008000200 */
[----:B---3--:R3:W-:Y:S04]  /*1db0*/  STG.E desc[UR20][R72.64+0x80], R32 ;  /* 0x0000802048007986 */ /* 0x0087e8000c101914 */
[----:B------:R3:W-:Y:S04]  /*1dc0*/  STG.E desc[UR20][R72.64+0x180], R33 ;  /* 0x0001802148007986 */ /* 0x0007e8000c101914 */
[----:B------:R3:W-:Y:S04]  /*1dd0*/  STG.E desc[UR20][R72.64+0x280], R34 ;  /* 0x0002802248007986 */ /* 0x0007e8000c101914 */
[----:B------:R3:W-:Y:S04]  /*1de0*/  STG.E desc[UR20][R72.64+0x380], R35 ;  /* 0x0003802348007986 */ /* 0x0007e8000c101914 */
[----:B------:R3:W-:Y:S04]  /*1df0*/  STG.E desc[UR20][R4.64], R76 ;  /* 0x0000004c04007986 */ /* 0x0007e8000c101914 */
[----:B------:R3:W-:Y:S04]  /*1e00*/  STG.E desc[UR20][R4.64+0x100], R77 ;  /* 0x0001004d04007986 */ /* 0x0007e8000c101914 */
[----:B------:R3:W-:Y:S04]  /*1e10*/  STG.E desc[UR20][R4.64+0x200], R78 ;  /* 0x0002004e04007986 */ /* 0x0007e8000c101914 */
[----:B------:R3:W-:Y:S04]  /*1e20*/  STG.E desc[UR20][R4.64+0x300], R79 ;  /* 0x0003004f04007986 */ /* 0x0007e8000c101914 */
[----:B----4-:R3:W-:Y:S04]  /*1e30*/  STG.E desc[UR20][R4.64+0x80], R36 ;  /* 0x0000802404007986 */ /* 0x0107e8000c101914 */
[----:B------:R3:W-:Y:S04]  /*1e40*/  STG.E desc[UR20][R4.64+0x180], R37 ;  /* 0x0001802504007986 */ /* 0x0007e8000c101914 */
[----:B------:R3:W-:Y:S04]  /*1e50*/  STG.E desc[UR20][R4.64+0x280], R38 ;  /* 0x0002802604007986 */ /* 0x0007e8000c101914 */
[----:B------:R3:W-:Y:S04]  /*1e60*/  STG.E desc[UR20][R4.64+0x380], R39 ;  /* 0x0003802704007986 */ /* 0x0007e8000c101914 */
[----:B------:R3:W-:Y:S04]  /*1e70*/  STG.E desc[UR20][R6.64], R80 ;  /* 0x0000005006007986 */ /* 0x0007e8000c101914 */
[----:B------:R3:W-:Y:S04]  /*1e80*/  STG.E desc[UR20][R6.64+0x100], R81 ;  /* 0x0001005106007986 */ /* 0x0007e8000c101914 */
[----:B------:R3:W-:Y:S04]  /*1e90*/  STG.E desc[UR20][R6.64+0x200], R82 ;  /* 0x0002005206007986 */ /* 0x0007e8000c101914 */
[----:B------:R3:W-:Y:S04]  /*1ea0*/  STG.E desc[UR20][R6.64+0x300], R83 ;  /* 0x0003005306007986 */ /* 0x0007e8000c101914 */
[----:B-----5:R3:W-:Y:S04]  /*1eb0*/  STG.E desc[UR20][R6.64+0x80], R40 ;  /* 0x0000802806007986 */ /* 0x0207e8000c101914 */
[----:B------:R3:W-:Y:S04]  /*1ec0*/  STG.E desc[UR20][R6.64+0x180], R41 ;  /* 0x0001802906007986 */ /* 0x0007e8000c101914 */
[----:B------:R3:W-:Y:S04]  /*1ed0*/  STG.E desc[UR20][R6.64+0x280], R42 ;  /* 0x0002802a06007986 */ /* 0x0007e8000c101914 */
[----:B------:R3:W-:Y:S04]  /*1ee0*/  STG.E desc[UR20][R6.64+0x380], R43 ;  /* 0x0003802b06007986 */ /* 0x0007e8000c101914 */
[----:B------:R3:W-:Y:S04]  /*1ef0*/  STG.E desc[UR20][R92.64], R84 ;  /* 0x000000545c007986 */ /* 0x0007e8000c101914 */
[----:B------:R3:W-:Y:S04]  /*1f00*/  STG.E desc[UR20][R92.64+0x100], R85 ;  /* 0x000100555c007986 */ /* 0x0007e8000c101914 */
[----:B------:R3:W-:Y:S04]  /*1f10*/  STG.E desc[UR20][R92.64+0x200], R86 ;  /* 0x000200565c007986 */ /* 0x0007e8000c101914 */
[----:B------:R3:W-:Y:S04]  /*1f20*/  STG.E desc[UR20][R92.64+0x300], R87 ;  /* 0x000300575c007986 */ /* 0x0007e8000c101914 */
[----:B-1----:R3:W-:Y:S04]  /*1f30*/  STG.E desc[UR20][R92.64+0x80], R44 ;  /* 0x0000802c5c007986 */ /* 0x0027e8000c101914 */
[----:B------:R3:W-:Y:S04]  /*1f40*/  STG.E desc[UR20][R92.64+0x180], R45 ;  /* 0x0001802d5c007986 */ /* 0x0007e8000c101914 */
[----:B------:R3:W-:Y:S04]  /*1f50*/  STG.E desc[UR20][R92.64+0x280], R46 ;  /* 0x0002802e5c007986 */ /* 0x0007e8000c101914 */
[----:B------:R3:W-:Y:S04]  /*1f60*/  STG.E desc[UR20][R92.64+0x380], R47 ;  /* 0x0003802f5c007986 */ /* 0x0007e8000c101914 */
[----:B------:R3:W-:Y:S04]  /*1f70*/  STG.E desc[UR20][R90.64], R16 ;  /* 0x000000105a007986 */ /* 0x0007e8000c101914 */
[----:B------:R3:W-:Y:S04]  /*1f80*/  STG.E desc[UR20][R90.64+0x100], R17 ;  /* 0x000100115a007986 */ /* 0x0007e8000c101914 */
[----:B------:R3:W-:Y:S04]  /*1f90*/  STG.E desc[UR20][R90.64+0x200], R18 ;  /* 0x000200125a007986 */ /* 0x0007e8000c101914 */
[----:B------:R3:W-:Y:S04]  /*1fa0*/  STG.E desc[UR20][R90.64+0x300], R19 ;  /* 0x000300135a007986 */ /* 0x0007e8000c101914 */
[----:B0-----:R3:W-:Y:S04]  /*1fb0*/  STG.E desc[UR20][R90.64+0x80], R8 ;  /* 0x000080085a007986 */ /* 0x0017e8000c101914 */
[----:B------:R3:W-:Y:S04]  /*1fc0*/  STG.E desc[UR20][R90.64+0x180], R9 ;  /* 0x000180095a007986 */ /* 0x0007e8000c101914 */
[----:B------:R3:W-:Y:S04]  /*1fd0*/  STG.E desc[UR20][R90.64+0x280], R10 ;  /* 0x0002800a5a007986 */ /* 0x0007e8000c101914 */
[----:B------:R3:W-:Y:S04]  /*1fe0*/  STG.E desc[UR20][R90.64+0x380], R11 ;  /* 0x0003800b5a007986 */ /* 0x0007e8000c101914 */
[----:B------:R3:W-:Y:S04]  /*1ff0*/  STG.E desc[UR20][R88.64], R20 ;  /* 0x0000001458007986 */ /* 0x0007e8000c101914 */
[----:B------:R3:W-:Y:S04]  /*2000*/  STG.E desc[UR20][R88.64+0x100], R21 ;  /* 0x0001001558007986 */ /* 0x0007e8000c101914 */
[----:B------:R3:W-:Y:S04]  /*2010*/  STG.E desc[UR20][R88.64+0x200], R22 ;  /* 0x0002001658007986 */ /* 0x0007e8000c101914 */
[----:B------:R3:W-:Y:S04]  /*2020*/  STG.E desc[UR20][R88.64+0x300], R23 ;  /* 0x0003001758007986 */ /* 0x0007e8000c101914 */
[----:B--2---:R3:W-:Y:S04]  /*2030*/  STG.E desc[UR20][R88.64+0x80], R12 ;  /* 0x0000800c58007986 */ /* 0x0047e8000c101914 */
[----:B------:R3:W-:Y:S04]  /*2040*/  STG.E desc[UR20][R88.64+0x180], R13 ;  /* 0x0001800d58007986 */ /* 0x0007e8000c101914 */
        /* <DEDUP_REMOVED lines=9> */
[----:B------:R3:W-:Y:S01]  /*20e0*/  STG.E desc[UR20][R74.64+0x380], R31 ;  /* 0x0003801f4a007986 */ /* 0x0007e2000c101914 */
[----:B------:R-:W-:Y:S06]  /*20f0*/  BAR.SYNC.DEFER_BLOCKING 0x0 ;  /* 0x0000000000007b1d */ /* 0x000fec0000010000 */
[----:B------:R-:W-:Y:S05]  /*2100*/  @P1 BRA `(.L_x_8) ;  /* 0x00000000009c1947 */ /* 0x000fea0003800000 */
[----:B------:R-:W-:Y:S01]  /*2110*/  NOP ;  /* 0x0000000000007918 */ /* 0x000fe20000000000 */
[----:B------:R-:W-:Y:S01]  /*2120*/  UMOV UR4, 0x50 ;  /* 0x0000005000047882 */ /* 0x000fe20000000000 */
[----:B------:R-:W-:Y:S01]  /*2130*/  IMAD.U32 R0, RZ, RZ, UR11 ;  /* 0x0000000bff007e24 */ /* 0x000fe2000f8e00ff */
[----:B------:R-:W-:Y:S01]  /*2140*/  ULEA UR9, UR9, UR4, 0x18 ;  /* 0x0000000409097291 */ /* 0x000fe2000f8ec0ff */
[----:B------:R-:W-:Y:S02]  /*2150*/  IMAD.MOV.U32 R3, RZ, RZ, 0xff ;  /* 0x000000ffff037424 */ /* 0x000fe400078e00ff */
[----:B---3--:R-:W-:Y:S01]  /*2160*/  IMAD.MOV.U32 R7, RZ, RZ, 0x1 ;  /* 0x00000001ff077424 */ /* 0x008fe200078e00ff */
[----:B------:R-:W-:-:S04]  /*2170*/  LOP3.LUT R0, R0, 0xffff, RZ, 0xc0, !PT ;  /* 0x0000ffff00007812 */ /* 0x000fc800078ec0ff */
[----:B------:R-:W-:Y:S01]  /*2180*/  SHF.R.U32.HI R0, RZ, 0x5, R0 ;  /* 0x00000005ff007819 */ /* 0x000fe20000011600 */
[----:B------:R-:W0:Y:S04]  /*2190*/  LDS R5, [UR9] ;  /* 0x00000009ff057984 */ /* 0x000e280008000800 */
[----:B------:R-:W-:Y:S01]  /*21a0*/  VIADD R2, R0, 0x10 ;  /* 0x0000001000027836 */ /* 0x000fe20000000000 */
[----:B------:R-:W-:-:S04]  /*21b0*/  SHF.L.U32 R0, R3, R0, RZ ;  /* 0x0000000003007219 */ /* 0x000fc800000006ff */
[----:B------:R-:W-:-:S04]  /*21c0*/  SHF.L.U32 R3, R7, R2, RZ ;  /* 0x0000000207037219 */ /* 0x000fc800000006ff */
[----:B------:R-:W-:-:S04]  /*21d0*/  LOP3.LUT R0, R3, R0, RZ, 0xfc, !PT ;  /* 0x0000000003007212 */ /* 0x000fc800078efcff */
[C---:B------:R-:W-:Y:S02]  /*21e0*/  LOP3.LUT R2, R0.reuse, 0xffff, RZ, 0xc0, !PT ;  /* 0x0000ffff00027812 */ /* 0x040fe400078ec0ff */
[----:B0-----:R-:W-:-:S04]  /*21f0*/  LOP3.LUT R3, R0, 0xffff, R5, 0x80, !PT ;  /* 0x0000ffff00037812 */ /* 0x001fc800078e8005 */
[----:B------:R-:W-:-:S13]  /*2200*/  ISETP.NE.AND P0, PT, R3, R2, PT ;  /* 0x000000020300720c */ /* 0x000fda0003f05270 */
[----:B------:R-:W-:Y:S05]  /*2210*/  @P0 BRA `(.L_x_9) ;  /* 0x0000000000500947 */ /* 0x000fea0003800000 */
[----:B------:R-:W-:Y:S02]  /*2220*/  SHF.R.U32.HI R5, RZ, 0x10, R5 ;  /* 0x00000010ff057819 */ /* 0x000fe40000011605 */
[----:B------:R-:W-:-:S04]  /*2230*/  SHF.R.U32.HI R2, RZ, 0x10, R0 ;  /* 0x00000010ff027819 */ /* 0x000fc80000011600 */
[----:B------:R-:W-:-:S04]  /*2240*/  LOP3.LUT R5, R5, R2, RZ, 0xc0, !PT ;  /* 0x0000000205057212 */ /* 0x000fc800078ec0ff */
[----:B------:R-:W-:-:S13]  /*2250*/  ISETP.NE.AND P0, PT, R5, R2, PT ;  /* 0x000000020500720c */ /* 0x000fda0003f05270 */
[----:B------:R-:W-:Y:S05]  /*2260*/  @P0 BRA `(.L_x_10) ;  /* 0x0000000000300947 */ /* 0x000fea0003800000 */
[----:B------:R-:W-:Y:S01]  /*2270*/  R2UR UR4, R0 ;  /* 0x00000000000472ca */ /* 0x000fe200000e0000 */
[----:B------:R-:W-:Y:S01]  /*2280*/  VOTEU.ANY UR5, UPT, PT ;  /* 0x0000000000057886 */ /* 0x000fe200038e0100 */
[----:B------:R-:W0:Y:S01]  /*2290*/  S2R R0, SR_LANEID ;  /* 0x0000000000007919 */ /* 0x000e220000000000 */
[----:B------:R-:W-:-:S10]  /*22a0*/  UFLO.U32 UR5, UR5 ;  /* 0x00000005000572bd */ /* 0x000fd400080e0000 */
[----:B------:R-:W-:-:S06]  /*22b0*/  ULOP3.LUT UR4, URZ, UR4, URZ, 0x33, !UPT ;  /* 0x00000004ff047292 */ /* 0x000fcc000f8e33ff */
[----:B------:R-:W-:-:S04]  /*22c0*/  IMAD.U32 R2, RZ, RZ, UR4 ;  /* 0x00000004ff027e24 */ /* 0x000fc8000f8e00ff */
[----:B------:R-:W1:Y:S02]  /*22d0*/  REDUX UR6, R2 ;  /* 0x00000000020673c4 */ /* 0x000e640000000000 */
[----:B------:R2:W-:Y:S01]  /*22e0*/  UTCATOMSWS.AND URZ, UR4 ;  /* 0x0000000400ff79e3 */ /* 0x0005e20008000000 */
[----:B0-----:R-:W-:Y:S01]  /*22f0*/  ISETP.EQ.U32.AND P0, PT, R0, UR5, PT ;  /* 0x0000000500007c0c */ /* 0x001fe2000bf02070 */
[----:B-1----:R-:W-:-:S12]  /*2300*/  IMAD.U32 R0, RZ, RZ, UR6 ;  /* 0x00000006ff007e24 */ /* 0x002fd8000f8e00ff */
[----:B------:R2:W-:Y:S01]  /*2310*/  @P0 ATOMS.AND RZ, [UR9], R0 ;  /* 0x00000000ffff098c */ /* 0x0005e2000a800009 */
[----:B------:R-:W-:Y:S05]  /*2320*/  BRA `(.L_x_8) ;  /* 0x0000000000147947 */ /* 0x000fea0003800000 */
.L_x_10:
[----:B------:R-:W-:-:S07]  /*2330*/  MOV R2, 0x2350 ;  /* 0x0000235000027802 */ /* 0x000fce0000000f00 */
[----:B------:R-:W-:Y:S05]  /*2340*/  CALL.REL.NOINC `($__internal_0_$__cuda_sm10x_tcgen05_guardrail_trap_col_being_dealloced_not_returned_by_alloc) ;  /* 0x0000000000207944 */ /* 0x000fea0003c00000 */
[----:B------:R-:W-:Y:S05]  /*2350*/  BRA `(.L_x_8) ;  /* 0x0000000000087947 */ /* 0x000fea0003800000 */
.L_x_9:
[----:B------:R-:W-:-:S07]  /*2360*/  MOV R2, 0x2380 ;  /* 0x0000238000027802 */ /* 0x000fce0000000f00 */
[----:B------:R-:W-:Y:S05]  /*2370*/  CALL.REL.NOINC `($__internal_2_$__cuda_sm10x_tcgen05_guardrail_trap_unallocated_columns_being_dealloced) ;  /* 0x00000000002c7944 */ /* 0x000fea0003c00000 */
.L_x_8:
[----:B------:R-:W-:Y:S01]  /*2380*/  NOP ;  /* 0x0000000000007918 */ /* 0x000fe20000000000 */
[----:B--2---:R-:W-:Y:S05]  /*2390*/  EXIT ;  /* 0x000000000000794d */ /* 0x004fea0003800000 */
.L_x_7:
[----:B------:R-:W1:Y:S02]  /*23a0*/  SYNCS.PHASECHK.TRANS64.TRYWAIT P0, [UR10+0xa000], RZ ;  /* 0x00a000ffff0075a7 */ /* 0x000e64000800110a */
[----:B-1----:R-:W-:Y:S05]  /*23b0*/  @!P0 BRA `(.L_x_7) ;  /* 0xfffffffc00f88947 */ /* 0x002fea000383ffff */
[----:B------:R-:W-:Y:S05]  /*23c0*/  BRA `(.L_x_11) ;  /* 0xfffffff000d47947 */ /* 0x000fea000383ffff */
        .weak           $__internal_0_$__cuda_sm10x_tcgen05_guardrail_trap_col_being_dealloced_not_returned_by_alloc
        .type           $__internal_0_$__cuda_sm10x_tcgen05_guardrail_trap_col_being_dealloced_not_returned_by_alloc,@function
        .size           $__internal_0_$__cuda_sm10x_tcgen05_guardrail_trap_col_being_dealloced_not_returned_by_alloc,($__internal_1_$__cuda_sm10x_tcgen05_guardrail_trap_phase_invalid_during_alloc - $__internal_0_$__cuda_sm10x_tcgen05_guardrail_trap_col_being_dealloced_not_returned_by_alloc)
$__internal_0_$__cuda_sm10x_tcgen05_guardrail_trap_col_being_dealloced_not_returned_by_alloc:
[----:B------:R-:W-:Y:S05]  /*23d0*/  BPT.TRAP 0x1 ;  /* 0x000000040000795c */ /* 0x000fea0000300000 */
[----:B------:R-:W-:-:S04]  /*23e0*/  IMAD.MOV.U32 R3, RZ, RZ, 0x0 ;  /* 0x00000000ff037424 */ /* 0x000fc800078e00ff */
[----:B------:R-:W-:Y:S05]  /*23f0*/  RET.REL.NODEC R2 `(gluon_mma) ;  /* 0xffffffdc02007950 */ /* 0x000fea0003c3ffff */
        .weak           $__internal_1_$__cuda_sm10x_tcgen05_guardrail_trap_phase_invalid_during_alloc
        .type           $__internal_1_$__cuda_sm10x_tcgen05_guardrail_trap_phase_invalid_during_alloc,@function
        .size           $__internal_1_$__cuda_sm10x_tcgen05_guardrail_trap_phase_invalid_during_alloc,($__internal_2_$__cuda_sm10x_tcgen05_guardrail_trap_unallocated_columns_being_dealloced - $__internal_1_$__cuda_sm10x_tcgen05_guardrail_trap_phase_invalid_during_alloc)
$__internal_1_$__cuda_sm10x_tcgen05_guardrail_trap_phase_invalid_during_alloc:
[----:B------:R-:W-:Y:S05]  /*2400*/  BPT.TRAP 0x1 ;  /* 0x000000040000795c */ /* 0x000fea0000300000 */
[----:B------:R-:W-:-:S04]  /*2410*/  IMAD.MOV.U32 R5, RZ, RZ, 0x0 ;  /* 0x00000000ff057424 */ /* 0x000fc800078e00ff */
[----:B------:R-:W-:Y:S05]  /*2420*/  RET.REL.NODEC R4 `(gluon_mma) ;  /* 0xffffffd804f47950 */ /* 0x000fea0003c3ffff */
        .weak           $__internal_2_$__cuda_sm10x_tcgen05_guardrail_trap_unallocated_columns_being_dealloced
        .type           $__internal_2_$__cuda_sm10x_tcgen05_guardrail_trap_unallocated_columns_being_dealloced,@function
        .size           $__internal_2_$__cuda_sm10x_tcgen05_guardrail_trap_unallocated_columns_being_dealloced,(.L_x_15 - $__internal_2_$__cuda_sm10x_tcgen05_guardrail_trap_unallocated_columns_being_dealloced)
$__internal_2_$__cuda_sm10x_tcgen05_guardrail_trap_unallocated_columns_being_dealloced:
[----:B------:R-:W-:Y:S05]  /*2430*/  BPT.TRAP 0x1 ;  /* 0x000000040000795c */ /* 0x000fea0000300000 */
[----:B------:R-:W-:-:S04]  /*2440*/  IMAD.MOV.U32 R3, RZ, RZ, 0x0 ;  /* 0x00000000ff037424 */ /* 0x000fc800078e00ff */
[----:B------:R-:W-:Y:S05]  /*2450*/  RET.REL.NODEC R2 `(gluon_mma) ;  /* 0xffffffd802e87950 */ /* 0x000fea0003c3ffff */
.L_x_12:
[----:B------:R-:W-:-:S00]  /*2460*/  BRA `(.L_x_12) ;  /* 0xfffffffc00fc7947 */ /* 0x000fc0000383ffff */
[----:B------:R-:W-:-:S00]  /*2470*/  NOP ;  /* 0x0000000000007918 */ /* 0x000fc00000000000 */
        /* <DEDUP_REMOVED lines=8> */
.L_x_15:


//--------------------- .nv.shared.gluon_mma      --------------------------
	.section	.nv.shared.gluon_mma,"aw",@nobits
	.sectionflags	@""
	.align	16
	.zero		1024


//--------------------- .nv.shared.reserved.0     --------------------------
	.section	.nv.shared.reserved.0,"aw",@nobits
	.align	8
	.weak		__nv_reservedSMEM_offset_0_alias
	.size		__nv_reservedSMEM_offset_0_alias, 0, 64
	.other		__nv_reservedSMEM_offset_0_alias,@"STO_CUDA_RESERVED_SHARED STV_DEFAULT"
__nv_reservedSMEM_offset_0_alias:
	.zero		0
.nv.shared.reserved.0:
	.zero		64
	.weak		__nv_reservedSMEM_allocation_phase
	.type		__nv_reservedSMEM_allocation_phase,@object
	.size		__nv_reservedSMEM_allocation_phase,(.L_0 - __nv_reservedSMEM_allocation_phase)
__nv_reservedSMEM_allocation_phase:
	.zero		1
.L_0:
	.zero		7
	.weak		__nv_reservedSMEM_devtool_atexit_pc
	.type		__nv_reservedSMEM_devtool_atexit_pc,@object
	.size		__nv_reservedSMEM_devtool_atexit_pc,(__nv_reservedSMEM_allocation_mask - __nv_reservedSMEM_devtool_atexit_pc)
__nv_reservedSMEM_devtool_atexit_pc:
	.zero		8
	.weak		__nv_reservedSMEM_allocation_mask
	.type		__nv_reservedSMEM_allocation_mask,@object
	.size		__nv_reservedSMEM_allocation_mask,(.L_2 - __nv_reservedSMEM_allocation_mask)
__nv_reservedSMEM_allocation_mask:
	.zero		4
.L_2:


//--------------------- .nv.constant0.gluon_mma   --------------------------
	.section	.nv.constant0.gluon_mma,"a",@progbits
	.sectionflags	@""
	.align	4
.nv.constant0.gluon_mma:
	.zero		936


//--------------------- SYMBOLS --------------------------

	.type		.nv.reservedSmem.offset0,@object
	.size		.nv.reservedSmem.offset0,0x4
	.type		.nv.reservedSmem.cap,@object
	.size		.nv.reservedSmem.cap,0x4
